def attn_fwd(
    Q,
    K,
    V,
    Out,
    Lse,
    sm_scale,
    stride_qz,
    stride_qh,
    stride_qm,
    stride_qk,
    stride_kz,
    stride_kh,
    stride_kn,
    stride_kk,
    stride_vz,
    stride_vh,
    stride_vn,
    stride_vk,
    stride_oz,
    stride_oh,
    stride_om,
    stride_ok,
    seqlen_q,
    seqlen_k,
    BLOCK_M: tl.constexpr,
    BLOCK_N: tl.constexpr,
    HEAD_DIM: tl.constexpr,
    CAUSAL: tl.constexpr,
):
    start_m = tl.program_id(0)
    off_hz = tl.program_id(1)
    q_off = off_hz * stride_qh
    k_off = off_hz * stride_kh
    v_off = off_hz * stride_vh
    offs_m = start_m * BLOCK_M + tl.arange(0, BLOCK_M)
    offs_d = tl.arange(0, HEAD_DIM)
    offs_n = tl.arange(0, BLOCK_N)
    q_ptrs = Q + q_off + offs_m[:, None] * stride_qm + offs_d[None, :] * stride_qk
    k_ptrs = K + k_off + offs_d[:, None] * stride_kk + offs_n[None, :] * stride_kn
    v_ptrs = V + v_off + offs_n[:, None] * stride_vn + offs_d[None, :] * stride_vk
    m_i = tl.full([BLOCK_M], float("-inf"), dtype=tl.float32)
    l_i = tl.zeros([BLOCK_M], dtype=tl.float32) + 1.0
    acc = tl.zeros([BLOCK_M, HEAD_DIM], dtype=tl.float32)
    q = tl.load(q_ptrs)
    acc, l_i, m_i = _attn_fwd_inner(
        acc,
        l_i,
        m_i,
        q,
        k_ptrs,
        v_ptrs,
        sm_scale,
        stride_kn,
        stride_vn,
        start_m,
        seqlen_k,
        BLOCK_M,
        BLOCK_N,
        HEAD_DIM,
        CAUSAL,
    )
    acc = acc / l_i[:, None]
    lse = m_i + tl.math.log2(l_i) / 1.4426950408889634
    o_ptrs = (
        Out
        + off_hz * stride_oh
        + offs_m[:, None] * stride_om
        + offs_d[None, :] * stride_ok
    )
    tl.store(o_ptrs, acc.to(Out.dtype.element_ty))
    tl.store(Lse + off_hz * seqlen_q + offs_m, lse)

# config = {"BLOCK_M": 32, "BLOCK_N": 16, "HEAD_DIM": 128, "arch": "sm_90", "causal": false, "dtype": "fp16", "num_stages": 4, "num_warps": 4}
# arch = sm_90


// ===== COMPILED SASS (sm_90a) =====

	.target	sm_90a

	.elftype	@"ET_EXEC"


//--------------------- .note.nv.tkinfo           --------------------------
	.section	.note.nv.tkinfo,"",@"SHT_NOTE"
	.sectionflags	@"SHF_NOTE_NV_TKINFO"
	.tkinfo
        /*0018*/ 	.word	0x00000002
        /*0030*/ 	.string	""
        /*0030*/ 	.string	"ptxas"
        /*0030*/ 	.string	"Cuda compilation tools, release 13.0, V13.0.88"
        /*0030*/ 	.string	"Build cuda_13.0.r13.0/compiler.36424714_0"
        /*0030*/ 	.string	"-v  -suppress-debug-info  -lineinfo  -arch sm_90a "



//--------------------- .note.nv.cuinfo           --------------------------
	.section	.note.nv.cuinfo,"",@"SHT_NOTE"
	.sectionflags	@"SHF_NOTE_NV_CUINFO"
        /*0018*/ 	.short	0x0002
        /*001a*/ 	.short	0x005a
        /*001c*/ 	.short	0x0082
	.zero		2


//--------------------- .nv.info                  --------------------------
	.section	.nv.info,"",@"SHT_CUDA_INFO"
	.align	4


	//----- nvinfo : EIATTR_REGCOUNT
	.align		4
        /*0000*/ 	.byte	0x04, 0x2f
        /*0002*/ 	.short	(.L_2 - .L_1)
	.align		4
.L_1:
        /*0004*/ 	.word	index@(attn_fwd)
        /*0008*/ 	.word	0x000000a8


	//----- nvinfo : EIATTR_FRAME_SIZE
	.align		4
.L_2:
        /*000c*/ 	.byte	0x04, 0x11
        /*000e*/ 	.short	(.L_4 - .L_3)
	.align		4
.L_3:
        /*0010*/ 	.word	index@(attn_fwd)
        /*0014*/ 	.word	0x00000000


	//----- nvinfo : EIATTR_MIN_STACK_SIZE
	.align		4
.L_4:
        /*0018*/ 	.byte	0x04, 0x12
        /*001a*/ 	.short	(.L_6 - .L_5)
	.align		4
.L_5:
        /*001c*/ 	.word	index@(attn_fwd)
        /*0020*/ 	.word	0x00000000
.L_6:


//--------------------- .nv.compat                --------------------------
	.section	.nv.compat,"",@"SHT_CUDA_COMPAT_INFO"
	.align	4
        /*0000*/ 	.byte	0x02, 0x09, 0x01, 0x00, 0x02, 0x02, 0x01, 0x00, 0x02, 0x05, 0x05, 0x00, 0x03, 0x07, 0x01, 0x01
        /*0010*/ 	.byte	0x02, 0x03, 0x00, 0x00, 0x02, 0x06, 0x01, 0x00, 0x04, 0x0b, 0x08, 0x00, 0x00, 0x00, 0x00, 0x00
        /*0020*/ 	.byte	0x00, 0x00, 0x00, 0x00


//--------------------- .nv.info.attn_fwd         --------------------------
	.section	.nv.info.attn_fwd,"",@"SHT_CUDA_INFO"
	.sectionflags	@""
	.align	4


	//----- nvinfo : EIATTR_CUDA_API_VERSION
	.align		4
        /*0000*/ 	.byte	0x04, 0x37
        /*0002*/ 	.short	(.L_8 - .L_7)
.L_7:
        /*0004*/ 	.word	0x00000082


	//----- nvinfo : EIATTR_KPARAM_INFO
	.align		4
.L_8:
        /*0008*/ 	.byte	0x04, 0x17
        /*000a*/ 	.short	(.L_10 - .L_9)
.L_9:
        /*000c*/ 	.word	0x00000000
        /*0010*/ 	.short	0x0019
        /*0012*/ 	.short	0x0080
        /*0014*/ 	.byte	0x00, 0xf4, 0x21, 0x00


	//----- nvinfo : EIATTR_KPARAM_INFO
	.align		4
.L_10:
        /*0018*/ 	.byte	0x04, 0x17
        /*001a*/ 	.short	(.L_12 - .L_11)
.L_11:
        /*001c*/ 	.word	0x00000000
        /*0020*/ 	.short	0x0018
        /*0022*/ 	.short	0x0078
        /*0024*/ 	.byte	0x00, 0xf4, 0x21, 0x00


	//----- nvinfo : EIATTR_KPARAM_INFO
	.align		4
.L_12:
        /*0028*/ 	.byte	0x04, 0x17
        /*002a*/ 	.short	(.L_14 - .L_13)
.L_13:
        /*002c*/ 	.word	0x00000000
        /*0030*/ 	.short	0x0017
        /*0032*/ 	.short	0x0070
        /*0034*/ 	.byte	0x00, 0xf0, 0x11, 0x00


	//----- nvinfo : EIATTR_KPARAM_INFO
	.align		4
.L_14:
        /*0038*/ 	.byte	0x04, 0x17
        /*003a*/ 	.short	(.L_16 - .L_15)
.L_15:
        /*003c*/ 	.word	0x00000000
        /*0040*/ 	.short	0x0016
        /*0042*/ 	.short	0x006c
        /*0044*/ 	.byte	0x00, 0xf0, 0x11, 0x00


	//----- nvinfo : EIATTR_KPARAM_INFO
	.align		4
.L_16:
        /*0048*/ 	.byte	0x04, 0x17
        /*004a*/ 	.short	(.L_18 - .L_17)
.L_17:
        /*004c*/ 	.word	0x00000000
        /*0050*/ 	.short	0x0015
        /*0052*/ 	.short	0x0068
        /*0054*/ 	.byte	0x00, 0xf0, 0x11, 0x00


	//----- nvinfo : EIATTR_KPARAM_INFO
	.align		4
.L_18:
        /*0058*/ 	.byte	0x04, 0x17
        /*005a*/ 	.short	(.L_20 - .L_19)
.L_19:
        /*005c*/ 	.word	0x00000000
        /*0060*/ 	.short	0x0014
        /*0062*/ 	.short	0x0064
        /*0064*/ 	.byte	0x00, 0xf0, 0x11, 0x00


	//----- nvinfo : EIATTR_KPARAM_INFO
	.align		4
.L_20:
        /*0068*/ 	.byte	0x04, 0x17
        /*006a*/ 	.short	(.L_22 - .L_21)
.L_21:
        /*006c*/ 	.word	0x00000000
        /*0070*/ 	.short	0x0013
        /*0072*/ 	.short	0x0060
        /*0074*/ 	.byte	0x00, 0xf0, 0x11, 0x00


	//----- nvinfo : EIATTR_KPARAM_INFO
	.align		4
.L_22:
        /*0078*/ 	.byte	0x04, 0x17
        /*007a*/ 	.short	(.L_24 - .L_23)
.L_23:
        /*007c*/ 	.word	0x00000000
        /*0080*/ 	.short	0x0012
        /*0082*/ 	.short	0x005c
        /*0084*/ 	.byte	0x00, 0xf0, 0x11, 0x00


	//----- nvinfo : EIATTR_KPARAM_INFO
	.align		4
.L_24:
        /*0088*/ 	.byte	0x04, 0x17
        /*008a*/ 	.short	(.L_26 - .L_25)
.L_25:
        /*008c*/ 	.word	0x00000000
        /*0090*/ 	.short	0x0011
        /*0092*/ 	.short	0x0058
        /*0094*/ 	.byte	0x00, 0xf0, 0x11, 0x00


	//----- nvinfo : EIATTR_KPARAM_INFO
	.align		4
.L_26:
        /*0098*/ 	.byte	0x04, 0x17
        /*009a*/ 	.short	(.L_28 - .L_27)
.L_27:
        /*009c*/ 	.word	0x00000000
        /*00a0*/ 	.short	0x0010
        /*00a2*/ 	.short	0x0054
        /*00a4*/ 	.byte	0x00, 0xf0, 0x11, 0x00


	//----- nvinfo : EIATTR_KPARAM_INFO
	.align		4
.L_28:
        /*00a8*/ 	.byte	0x04, 0x17
        /*00aa*/ 	.short	(.L_30 - .L_29)
.L_29:
        /*00ac*/ 	.word	0x00000000
        /*00b0*/ 	.short	0x000f
        /*00b2*/ 	.short	0x0050
        /*00b4*/ 	.byte	0x00, 0xf0, 0x11, 0x00


	//----- nvinfo : EIATTR_KPARAM_INFO
	.align		4
.L_30:
        /*00b8*/ 	.byte	0x04, 0x17
        /*00ba*/ 	.short	(.L_32 - .L_31)
.L_31:
        /*00bc*/ 	.word	0x00000000
        /*00c0*/ 	.short	0x000e
        /*00c2*/ 	.short	0x004c
        /*00c4*/ 	.byte	0x00, 0xf0, 0x11, 0x00


	//----- nvinfo : EIATTR_KPARAM_INFO
	.align		4
.L_32:
        /*00c8*/ 	.byte	0x04, 0x17
        /*00ca*/ 	.short	(.L_34 - .L_33)
.L_33:
        /*00cc*/ 	.word	0x00000000
        /*00d0*/ 	.short	0x000d
        /*00d2*/ 	.short	0x0048
        /*00d4*/ 	.byte	0x00, 0xf0, 0x11, 0x00


	//----- nvinfo : EIATTR_KPARAM_INFO
	.align		4
.L_34:
        /*00d8*/ 	.byte	0x04, 0x17
        /*00da*/ 	.short	(.L_36 - .L_35)
.L_35:
        /*00dc*/ 	.word	0x00000000
        /*00e0*/ 	.short	0x000c
        /*00e2*/ 	.short	0x0044
        /*00e4*/ 	.byte	0x00, 0xf0, 0x11, 0x00


	//----- nvinfo : EIATTR_KPARAM_INFO
	.align		4
.L_36:
        /*00e8*/ 	.byte	0x04, 0x17
        /*00ea*/ 	.short	(.L_38 - .L_37)
.L_37:
        /*00ec*/ 	.word	0x00000000
        /*00f0*/ 	.short	0x000b
        /*00f2*/ 	.short	0x0040
        /*00f4*/ 	.byte	0x00, 0xf0, 0x11, 0x00


	//----- nvinfo : EIATTR_KPARAM_INFO
	.align		4
.L_38:
        /*00f8*/ 	.byte	0x04, 0x17
        /*00fa*/ 	.short	(.L_40 - .L_39)
.L_39:
        /*00fc*/ 	.word	0x00000000
        /*0100*/ 	.short	0x000a
        /*0102*/ 	.short	0x003c
        /*0104*/ 	.byte	0x00, 0xf0, 0x11, 0x00


	//----- nvinfo : EIATTR_KPARAM_INFO
	.align		4
.L_40:
        /*0108*/ 	.byte	0x04, 0x17
        /*010a*/ 	.short	(.L_42 - .L_41)
.L_41:
        /*010c*/ 	.word	0x00000000
        /*0110*/ 	.short	0x0009
        /*0112*/ 	.short	0x0038
        /*0114*/ 	.byte	0x00, 0xf0, 0x11, 0x00


	//----- nvinfo : EIATTR_KPARAM_INFO
	.align		4
.L_42:
        /*0118*/ 	.byte	0x04, 0x17
        /*011a*/ 	.short	(.L_44 - .L_43)
.L_43:
        /*011c*/ 	.word	0x00000000
        /*0120*/ 	.short	0x0008
        /*0122*/ 	.short	0x0034
        /*0124*/ 	.byte	0x00, 0xf0, 0x11, 0x00


	//----- nvinfo : EIATTR_KPARAM_INFO
	.align		4
.L_44:
        /*0128*/ 	.byte	0x04, 0x17
        /*012a*/ 	.short	(.L_46 - .L_45)
.L_45:
        /*012c*/ 	.word	0x00000000
        /*0130*/ 	.short	0x0007
        /*0132*/ 	.short	0x0030
        /*0134*/ 	.byte	0x00, 0xf0, 0x11, 0x00


	//----- nvinfo : EIATTR_KPARAM_INFO
	.align		4
.L_46:
        /*0138*/ 	.byte	0x04, 0x17
        /*013a*/ 	.short	(.L_48 - .L_47)
.L_47:
        /*013c*/ 	.word	0x00000000
        /*0140*/ 	.short	0x0006
        /*0142*/ 	.short	0x002c
        /*0144*/ 	.byte	0x00, 0xf0, 0x11, 0x00


	//----- nvinfo : EIATTR_KPARAM_INFO
	.align		4
.L_48:
        /*0148*/ 	.byte	0x04, 0x17
        /*014a*/ 	.short	(.L_50 - .L_49)
.L_49:
        /*014c*/ 	.word	0x00000000
        /*0150*/ 	.short	0x0005
        /*0152*/ 	.short	0x0028
        /*0154*/ 	.byte	0x00, 0xf0, 0x11, 0x00


	//----- nvinfo : EIATTR_KPARAM_INFO
	.align		4
.L_50:
        /*0158*/ 	.byte	0x04, 0x17
        /*015a*/ 	.short	(.L_52 - .L_51)
.L_51:
        /*015c*/ 	.word	0x00000000
        /*0160*/ 	.short	0x0004
        /*0162*/ 	.short	0x0020
        /*0164*/ 	.byte	0x00, 0xf4, 0x21, 0x00


	//----- nvinfo : EIATTR_KPARAM_INFO
	.align		4
.L_52:
        /*0168*/ 	.byte	0x04, 0x17
        /*016a*/ 	.short	(.L_54 - .L_53)
.L_53:
        /*016c*/ 	.word	0x00000000
        /*0170*/ 	.short	0x0003
        /*0172*/ 	.short	0x0018
        /*0174*/ 	.byte	0x00, 0xf4, 0x21, 0x00


	//----- nvinfo : EIATTR_KPARAM_INFO
	.align		4
.L_54:
        /*0178*/ 	.byte	0x04, 0x17
        /*017a*/ 	.short	(.L_56 - .L_55)
.L_55:
        /*017c*/ 	.word	0x00000000
        /*0180*/ 	.short	0x0002
        /*0182*/ 	.short	0x0010
        /*0184*/ 	.byte	0x00, 0xf4, 0x21, 0x00


	//----- nvinfo : EIATTR_KPARAM_INFO
	.align		4
.L_56:
        /*0188*/ 	.byte	0x04, 0x17
        /*018a*/ 	.short	(.L_58 - .L_57)
.L_57:
        /*018c*/ 	.word	0x00000000
        /*0190*/ 	.short	0x0001
        /*0192*/ 	.short	0x0008
        /*0194*/ 	.byte	0x00, 0xf4, 0x21, 0x00


	//----- nvinfo : EIATTR_KPARAM_INFO
	.align		4
.L_58:
        /*0198*/ 	.byte	0x04, 0x17
        /*019a*/ 	.short	(.L_60 - .L_59)
.L_59:
        /*019c*/ 	.word	0x00000000
        /*01a0*/ 	.short	0x0000
        /*01a2*/ 	.short	0x0000
        /*01a4*/ 	.byte	0x00, 0xf4, 0x21, 0x00


	//----- nvinfo : EIATTR_SPARSE_MMA_MASK
	.align		4
.L_60:
        /*01a8*/ 	.byte	0x03, 0x50
        /*01aa*/ 	.short	0x0000


	//----- nvinfo : EIATTR_MAXREG_COUNT
	.align		4
        /*01ac*/ 	.byte	0x03, 0x1b
        /*01ae*/ 	.short	0x00ff


	//----- nvinfo : EIATTR_NUM_BARRIERS
	.align		4
        /*01b0*/ 	.byte	0x02, 0x4c
        /*01b2*/ 	.byte	0x01
	.zero		1


	//----- nvinfo : EIATTR_MERCURY_ISA_VERSION
	.align		4
        /*01b4*/ 	.byte	0x03, 0x5f
        /*01b6*/ 	.short	0x0101


	//----- nvinfo : EIATTR_COOP_GROUP_MASK_REGIDS
	.align		4
        /*01b8*/ 	.byte	0x04, 0x29
        /*01ba*/ 	.short	(.L_62 - .L_61)


	//   ....[0]....
.L_61:
        /*01bc*/ 	.word	0xffffffff


	//   ....[1]....
        /*01c0*/ 	.word	0xffffffff


	//   ....[2]....
        /*01c4*/ 	.word	0xffffffff


	//   ....[3]....
        /*01c8*/ 	.word	0xffffffff


	//   ....[4]....
        /*01cc*/ 	.word	0xffffffff


	//   ....[5]....
        /*01d0*/ 	.word	0xffffffff


	//   ....[6]....
        /*01d4*/ 	.word	0xffffffff


	//   ....[7]....
        /*01d8*/ 	.word	0xffffffff


	//   ....[8]....
        /*01dc*/ 	.word	0xffffffff


	//   ....[9]....
        /*01e0*/ 	.word	0xffffffff


	//   ....[10]....
        /*01e4*/ 	.word	0xffffffff


	//   ....[11]....
        /*01e8*/ 	.word	0xffffffff


	//   ....[12]....
        /*01ec*/ 	.word	0xffffffff


	//   ....[13]....
        /*01f0*/ 	.word	0xffffffff


	//   ....[14]....
        /*01f4*/ 	.word	0xffffffff


	//   ....[15]....
        /*01f8*/ 	.word	0xffffffff


	//   ....[16]....
        /*01fc*/ 	.word	0xffffffff


	//   ....[17]....
        /*0200*/ 	.word	0xffffffff


	//----- nvinfo : EIATTR_COOP_GROUP_INSTR_OFFSETS
	.align		4
.L_62:
        /*0204*/ 	.byte	0x04, 0x28
        /*0206*/ 	.short	(.L_64 - .L_63)


	//   ....[0]....
.L_63:
        /*0208*/ 	.word	0x000020d0


	//   ....[1]....
        /*020c*/ 	.word	0x000020e0


	//   ....[2]....
        /*0210*/ 	.word	0x000020f0


	//   ....[3]....
        /*0214*/ 	.word	0x00002100


	//   ....[4]....
        /*0218*/ 	.word	0x00002150


	//   ....[5]....
        /*021c*/ 	.word	0x00002160


	//   ....[6]....
        /*0220*/ 	.word	0x00002170


	//   ....[7]....
        /*0224*/ 	.word	0x00002180


	//   ....[8]....
        /*0228*/ 	.word	0x00002240


	//   ....[9]....
        /*022c*/ 	.word	0x000024b0


	//   ....[10]....
        /*0230*/ 	.word	0x000024c0


	//   ....[11]....
        /*0234*/ 	.word	0x000024e0


	//   ....[12]....
        /*0238*/ 	.word	0x000024f0


	//   ....[13]....
        /*023c*/ 	.word	0x00002520


	//   ....[14]....
        /*0240*/ 	.word	0x00002550


	//   ....[15]....
        /*0244*/ 	.word	0x00002560


	//   ....[16]....
        /*0248*/ 	.word	0x00002570


	//   ....[17]....
        /*024c*/ 	.word	0x00002630


	//----- nvinfo : EIATTR_EXIT_INSTR_OFFSETS
	.align		4
.L_64:
        /*0250*/ 	.byte	0x04, 0x1c
        /*0252*/ 	.short	(.L_66 - .L_65)


	//   ....[0]....
.L_65:
        /*0254*/ 	.word	0x00004ce0


	//   ....[1]....
        /*0258*/ 	.word	0x00004d10


	//----- nvinfo : EIATTR_REQNTID
	.align		4
.L_66:
        /*025c*/ 	.byte	0x04, 0x10
        /*025e*/ 	.short	(.L_68 - .L_67)
.L_67:
        /*0260*/ 	.word	0x00000080
        /*0264*/ 	.word	0x00000001
        /*0268*/ 	.word	0x00000001


	//----- nvinfo : EIATTR_CBANK_PARAM_SIZE
	.align		4
.L_68:
        /*026c*/ 	.byte	0x03, 0x19
        /*026e*/ 	.short	0x0088


	//----- nvinfo : EIATTR_PARAM_CBANK
	.align		4
        /*0270*/ 	.byte	0x04, 0x0a
        /*0272*/ 	.short	(.L_70 - .L_69)
	.align		4
.L_69:
        /*0274*/ 	.word	index@(.nv.constant0.attn_fwd)
        /*0278*/ 	.short	0x0210
        /*027a*/ 	.short	0x0088


	//----- nvinfo : EIATTR_SW_WAR
	.align		4
.L_70:
        /*027c*/ 	.byte	0x04, 0x36
        /*027e*/ 	.short	(.L_72 - .L_71)
.L_71:
        /*0280*/ 	.word	0x00000008
.L_72:


//--------------------- .nv.callgraph             --------------------------
	.section	.nv.callgraph,"",@"SHT_CUDA_CALLGRAPH"
	.align	4
	.sectionentsize	8
	.align		4
        /*0000*/ 	.word	0x00000000
	.align		4
        /*0004*/ 	.word	0xffffffff
	.align		4
        /*0008*/ 	.word	0x00000000
	.align		4
        /*000c*/ 	.word	0xfffffffe
	.align		4
        /*0010*/ 	.word	0x00000000
	.align		4
        /*0014*/ 	.word	0xfffffffd
	.align		4
        /*0018*/ 	.word	0x00000000
	.align		4
        /*001c*/ 	.word	0xfffffffc


//--------------------- .nv.constant4             --------------------------
	.section	.nv.constant4,"a",@progbits
	.align	8
	.align		8
.nv.constant4:
        /*0000*/ 	.dword	_$_str


//--------------------- .text.attn_fwd            --------------------------
	.section	.text.attn_fwd,"ax",@progbits
	.align	128
        .global         attn_fwd
        .type           attn_fwd,@function
        .size           attn_fwd,(.L_x_3 - attn_fwd)
        .other          attn_fwd,@"STO_CUDA_ENTRY STV_DEFAULT"
attn_fwd:
.text.attn_fwd:
[----:B------:R-:W-:Y:S01]  /*0000*/  LDC R1, c[0x0][0x28] ;  /* 0x00000a00ff017b82 */ /* 0x000fe20000000800 */
[----:B------:R-:W0:Y:S07]  /*0010*/  S2R R10, SR_TID.X ;  /* 0x00000000000a7919 */ /* 0x000e2e0000002100 */
[----:B------:R-:W1:Y:S01]  /*0020*/  S2UR UR7, SR_CTAID.Y ;  /* 0x00000000000779c3 */ /* 0x000e620000002600 */
[----:B------:R-:W-:Y:S01]  /*0030*/  ULDC.64 UR4, c[0x0][0x240] ;  /* 0x0000900000047ab9 */ /* 0x000fe20000000a00 */
[----:B------:R-:W-:Y:S01]  /*0040*/  ULDC.64 UR10, c[0x0][0x208] ;  /* 0x00008200000a7ab9 */ /* 0x000fe20000000a00 */
[----:B------:R-:W2:Y:S05]  /*0050*/  S2R R3, SR_CTAID.X ;  /* 0x0000000000037919 */ /* 0x000eaa0000002500 */
[----:B------:R-:W3:Y:S08]  /*0060*/  LDC R21, c[0x0][0x248] ;  /* 0x00009200ff157b82 */ /* 0x000ef00000000800 */
[----:B------:R-:W4:Y:S01]  /*0070*/  LDC.64 R44, c[0x0][0x210] ;  /* 0x00008400ff2c7b82 */ /* 0x000f220000000a00 */
[----:B-1----:R-:W-:-:S04]  /*0080*/  UIMAD UR4, UR7, UR4, URZ ;  /* 0x00000004070472a4 */ /* 0x002fc8000f8e023f */
[----:B------:R-:W-:Y:S01]  /*0090*/  USHF.L.U32 UR6, UR4, 0x1, URZ ;  /* 0x0000000104067899 */ /* 0x000fe2000800063f */
[----:B0-----:R-:W-:Y:S02]  /*00a0*/  LOP3.LUT R88, R10, 0x1f, RZ, 0xc0, !PT ;  /* 0x0000001f0a587812 */ /* 0x001fe400078ec0ff */
[----:B------:R-:W-:-:S03]  /*00b0*/  SHF.R.U32.HI R2, RZ, 0x5, R10 ;  /* 0x00000005ff027819 */ /* 0x000fc6000001160a */
[----:B--2---:R-:W-:Y:S01]  /*00c0*/  IMAD R88, R3, 0x20, R88 ;  /* 0x0000002003587824 */ /* 0x004fe200078e0258 */
[----:B------:R-:W-:-:S03]  /*00d0*/  SGXT.U32 R2, R2, 0x2 ;  /* 0x000000020202781a */ /* 0x000fc60000000000 */
[----:B------:R-:W-:Y:S01]  /*00e0*/  IMAD R0, R88, UR5, RZ ;  /* 0x0000000558007c24 */ /* 0x000fe2000f8e02ff */
[----:B------:R-:W-:Y:S01]  /*00f0*/  UIMAD.WIDE UR4, UR4, 0x2, URZ ;  /* 0x00000002040478a5 */ /* 0x000fe2000f8e023f */
[----:B---3--:R-:W-:Y:S02]  /*0100*/  IMAD R4, R2, R21, RZ ;  /* 0x0000001502047224 */ /* 0x008fe400078e02ff */
[C---:B------:R-:W-:Y:S02]  /*0110*/  IMAD.SHL.U32 R3, R0.reuse, 0x2, RZ ;  /* 0x0000000200037824 */ /* 0x040fe400078e00ff */
[----:B------:R-:W-:-:S03]  /*0120*/  IMAD.HI R0, R0, 0x2, RZ ;  /* 0x0000000200007827 */ /* 0x000fc600078e02ff */
[----:B----4-:R-:W-:Y:S01]  /*0130*/  IADD3 R27, P0, P1, R3, UR6, R44 ;  /* 0x00000006031b7c10 */ /* 0x010fe2000f91e02c */
[----:B------:R-:W-:-:S03]  /*0140*/  IMAD R5, R21, 0x4, R4 ;  /* 0x0000000415057824 */ /* 0x000fc600078e0204 */
[----:B------:R-:W-:Y:S02]  /*0150*/  IADD3.X R45, R0, UR5, R45, P0, P1 ;  /* 0x00000005002d7c10 */ /* 0x000fe400087e242d */
[----:B------:R-:W-:Y:S02]  /*0160*/  LEA R7, R21, R5, 0x2 ;  /* 0x0000000515077211 */ /* 0x000fe400078e10ff */
[CC--:B------:R-:W-:Y:S02]  /*0170*/  LEA R2, P0, R4.reuse, R27.reuse, 0x1 ;  /* 0x0000001b04027211 */ /* 0x0c0fe400078008ff */
[----:B------:R-:W-:Y:S01]  /*0180*/  LEA R6, P1, R7, R27, 0x1 ;  /* 0x0000001b07067211 */ /* 0x000fe200078208ff */
[----:B------:R-:W-:Y:S01]  /*0190*/  IMAD R0, R21, 0x4, R7 ;  /* 0x0000000415007824 */ /* 0x000fe200078e0207 */
[----:B------:R-:W-:Y:S02]  /*01a0*/  LEA.HI.X.SX32 R3, R4, R45, 0x1, P0 ;  /* 0x0000002d04037211 */ /* 0x000fe400000f0eff */
[----:B------:R-:W-:Y:S01]  /*01b0*/  LEA R4, P0, R5, R27, 0x1 ;  /* 0x0000001b05047211 */ /* 0x000fe200078008ff */
[----:B------:R-:W-:Y:S01]  /*01c0*/  IMAD R11, R21, 0x4, R0 ;  /* 0x00000004150b7824 */ /* 0x000fe200078e0200 */
[-C--:B------:R-:W-:Y:S01]  /*01d0*/  LEA.HI.X.SX32 R7, R7, R45.reuse, 0x1, P1 ;  /* 0x0000002d07077211 */ /* 0x080fe200008f0eff */
[----:B------:R0:W2:Y:S01]  /*01e0*/  LDG.E.U16 R22, desc[UR10][R2.64] ;  /* 0x0000000a02167981 */ /* 0x0000a2000c1e1500 */
[----:B------:R-:W-:-:S02]  /*01f0*/  LEA.HI.X.SX32 R5, R5, R45, 0x1, P0 ;  /* 0x0000002d05057211 */ /* 0x000fc400000f0eff */
[C---:B------:R-:W-:Y:S01]  /*0200*/  LEA R8, P0, R0.reuse, R27, 0x1 ;  /* 0x0000001b00087211 */ /* 0x040fe200078008ff */
[----:B------:R1:W3:Y:S03]  /*0210*/  LDG.E.U16 R24, desc[UR10][R6.64] ;  /* 0x0000000a06187981 */ /* 0x0002e6000c1e1500 */
[----:B------:R-:W-:Y:S01]  /*0220*/  LEA.HI.X.SX32 R9, R0, R45, 0x1, P0 ;  /* 0x0000002d00097211 */ /* 0x000fe200000f0eff */
[----:B------:R-:W-:Y:S01]  /*0230*/  IMAD R0, R21, 0x4, R11 ;  /* 0x0000000415007824 */ /* 0x000fe200078e020b */
[C---:B------:R-:W-:Y:S01]  /*0240*/  LEA R12, P0, R11.reuse, R27, 0x1 ;  /* 0x0000001b0b0c7211 */ /* 0x040fe200078008ff */
[----:B------:R-:W4:Y:S03]  /*0250*/  LDG.E.U16 R23, desc[UR10][R4.64] ;  /* 0x0000000a04177981 */ /* 0x000f26000c1e1500 */
[----:B------:R-:W-:Y:S01]  /*0260*/  LEA.HI.X.SX32 R13, R11, R45, 0x1, P0 ;  /* 0x0000002d0b0d7211 */ /* 0x000fe200000f0eff */
[----:B------:R5:W4:Y:S01]  /*0270*/  LDG.E.U16 R25, desc[UR10][R8.64] ;  /* 0x0000000a08197981 */ /* 0x000b22000c1e1500 */
[----:B------:R-:W-:-:S02]  /*0280*/  LEA R11, R21, R0, 0x2 ;  /* 0x00000000150b7211 */ /* 0x000fc400078e10ff */
[C---:B0-----:R-:W-:Y:S01]  /*0290*/  LEA R2, P0, R0.reuse, R27, 0x1 ;  /* 0x0000001b00027211 */ /* 0x041fe200078008ff */
[----:B------:R0:W4:Y:S02]  /*02a0*/  LDG.E.U16 R26, desc[UR10][R12.64] ;  /* 0x0000000a0c1a7981 */ /* 0x000124000c1e1500 */
[----:B------:R-:W-:Y:S01]  /*02b0*/  IMAD R16, R21, 0x4, R11 ;  /* 0x0000000415107824 */ /* 0x000fe200078e020b */
[----:B------:R-:W-:-:S03]  /*02c0*/  LEA.HI.X.SX32 R3, R0, R45, 0x1, P0 ;  /* 0x0000002d00037211 */ /* 0x000fc600000f0eff */
[C---:B------:R-:W-:Y:S01]  /*02d0*/  IMAD R0, R21.reuse, 0x4, R16 ;  /* 0x0000000415007824 */ /* 0x040fe200078e0210 */
[C---:B-1----:R-:W-:Y:S01]  /*02e0*/  LEA R6, P0, R16.reuse, R27, 0x1 ;  /* 0x0000001b10067211 */ /* 0x042fe200078008ff */
[----:B------:R1:W4:Y:S02]  /*02f0*/  LDG.E.U16 R28, desc[UR10][R2.64] ;  /* 0x0000000a021c7981 */ /* 0x000324000c1e1500 */
[----:B-----5:R-:W-:Y:S01]  /*0300*/  IMAD R9, R21, 0x4, R0 ;  /* 0x0000000415097824 */ /* 0x020fe200078e0200 */
[----:B------:R-:W-:Y:S02]  /*0310*/  LEA.HI.X.SX32 R7, R16, R45, 0x1, P0 ;  /* 0x0000002d10077211 */ /* 0x000fe400000f0eff */
[CC--:B------:R-:W-:Y:S02]  /*0320*/  LEA R4, P0, R0.reuse, R27.reuse, 0x1 ;  /* 0x0000001b00047211 */ /* 0x0c0fe400078008ff */
[----:B------:R-:W-:Y:S01]  /*0330*/  LEA R14, P1, R11, R27, 0x1 ;  /* 0x0000001b0b0e7211 */ /* 0x000fe200078208ff */
[----:B------:R5:W4:Y:S01]  /*0340*/  LDG.E.U16 R29, desc[UR10][R6.64] ;  /* 0x0000000a061d7981 */ /* 0x000b22000c1e1500 */
[----:B------:R-:W-:-:S02]  /*0350*/  LEA.HI.X.SX32 R5, R0, R45, 0x1, P0 ;  /* 0x0000002d00057211 */ /* 0x000fc400000f0eff */
[----:B------:R-:W-:Y:S02]  /*0360*/  LEA R0, R21, R9, 0x2 ;  /* 0x0000000915007211 */ /* 0x000fe400078e10ff */
[----:B------:R-:W-:Y:S01]  /*0370*/  LEA.HI.X.SX32 R15, R11, R45, 0x1, P1 ;  /* 0x0000002d0b0f7211 */ /* 0x000fe200008f0eff */
[----:B------:R5:W4:Y:S01]  /*0380*/  LDG.E.U16 R32, desc[UR10][R4.64] ;  /* 0x0000000a04207981 */ /* 0x000b22000c1e1500 */
[-C--:B------:R-:W-:Y:S01]  /*0390*/  LEA R8, P0, R9, R27.reuse, 0x1 ;  /* 0x0000001b09087211 */ /* 0x080fe200078008ff */
[----:B------:R-:W-:Y:S01]  /*03a0*/  IMAD R11, R21, 0x4, R0 ;  /* 0x00000004150b7824 */ /* 0x000fe200078e0200 */
[C---:B0-----:R-:W-:Y:S01]  /*03b0*/  LEA R12, P1, R0.reuse, R27, 0x1 ;  /* 0x0000001b000c7211 */ /* 0x041fe200078208ff */
[----:B------:R0:W4:Y:S01]  /*03c0*/  LDG.E.U16 R30, desc[UR10][R14.64] ;  /* 0x0000000a0e1e7981 */ /* 0x000122000c1e1500 */
[-C--:B------:R-:W-:Y:S02]  /*03d0*/  LEA.HI.X.SX32 R9, R9, R45.reuse, 0x1, P0 ;  /* 0x0000002d09097211 */ /* 0x080fe400000f0eff */
[----:B------:R-:W-:Y:S01]  /*03e0*/  LEA.HI.X.SX32 R13, R0, R45, 0x1, P1 ;  /* 0x0000002d000d7211 */ /* 0x000fe200008f0eff */
[----:B------:R-:W-:Y:S01]  /*03f0*/  IMAD R0, R21, 0x4, R11 ;  /* 0x0000000415007824 */ /* 0x000fe200078e020b */
[C---:B-1----:R-:W-:Y:S01]  /*0400*/  LEA R2, P0, R11.reuse, R27, 0x1 ;  /* 0x0000001b0b027211 */ /* 0x042fe200078008ff */
[----:B------:R1:W4:Y:S03]  /*0410*/  LDG.E.U16 R31, desc[UR10][R8.64] ;  /* 0x0000000a081f7981 */ /* 0x000326000c1e1500 */
[----:B------:R-:W-:Y:S01]  /*0420*/  LEA.HI.X.SX32 R3, R11, R45, 0x1, P0 ;  /* 0x0000002d0b037211 */ /* 0x000fe200000f0eff */
[C---:B------:R-:W-:Y:S01]  /*0430*/  IMAD R11, R21.reuse, 0x4, R0 ;  /* 0x00000004150b7824 */ /* 0x040fe200078e0200 */
[C---:B-----5:R-:W-:Y:S01]  /*0440*/  LEA R6, P0, R0.reuse, R27, 0x1 ;  /* 0x0000001b00067211 */ /* 0x060fe200078008ff */
[----:B------:R-:W5:Y:S03]  /*0450*/  LDG.E.U16 R34, desc[UR10][R12.64] ;  /* 0x0000000a0c227981 */ /* 0x000f66000c1e1500 */
[----:B------:R-:W-:Y:S01]  /*0460*/  LEA.HI.X.SX32 R7, R0, R45, 0x1, P0 ;  /* 0x0000002d00077211 */ /* 0x000fe200000f0eff */
[----:B------:R1:W5:Y:S01]  /*0470*/  LDG.E.U16 R33, desc[UR10][R2.64] ;  /* 0x0000000a02217981 */ /* 0x000362000c1e1500 */
[----:B------:R-:W-:-:S02]  /*0480*/  LEA R0, R21, R11, 0x2 ;  /* 0x0000000b15007211 */ /* 0x000fc400078e10ff */
[-C--:B------:R-:W-:Y:S01]  /*0490*/  LEA R4, P0, R11, R27.reuse, 0x1 ;  /* 0x0000001b0b047211 */ /* 0x080fe200078008ff */
[----:B------:R1:W5:Y:S01]  /*04a0*/  LDG.E.U16 R36, desc[UR10][R6.64] ;  /* 0x0000000a06247981 */ /* 0x000362000c1e1500 */
[----:B0-----:R-:W-:Y:S01]  /*04b0*/  LEA R14, P1, R0, R27, 0x1 ;  /* 0x0000001b000e7211 */ /* 0x001fe200078208ff */
[----:B------:R-:W-:-:S03]  /*04c0*/  IMAD R16, R21, 0x4, R0 ;  /* 0x0000000415107824 */ /* 0x000fc600078e0200 */
[-C--:B------:R-:W-:Y:S01]  /*04d0*/  LEA.HI.X.SX32 R15, R0, R45.reuse, 0x1, P1 ;  /* 0x0000002d000f7211 */ /* 0x080fe200008f0eff */
[----:B------:R-:W-:Y:S01]  /*04e0*/  IMAD R0, R21, 0x4, R16 ;  /* 0x0000000415007824 */ /* 0x000fe200078e0210 */
[----:B------:R-:W-:Y:S02]  /*04f0*/  LEA.HI.X.SX32 R5, R11, R45, 0x1, P0 ;  /* 0x0000002d0b057211 */ /* 0x000fe400000f0eff */
[C---:B-1----:R-:W-:Y:S01]  /*0500*/  LEA R8, P0, R16.reuse, R27, 0x1 ;  /* 0x0000001b10087211 */ /* 0x042fe200078008ff */
[C---:B------:R-:W-:Y:S01]  /*0510*/  IMAD R11, R21.reuse, 0x4, R0 ;  /* 0x00000004150b7824 */ /* 0x040fe200078e0200 */
[----:B------:R-:W5:Y:S02]  /*0520*/  LDG.E.U16 R38, desc[UR10][R14.64] ;  /* 0x0000000a0e267981 */ /* 0x000f64000c1e1500 */
[----:B------:R-:W-:Y:S02]  /*0530*/  LEA.HI.X.SX32 R9, R16, R45, 0x1, P0 ;  /* 0x0000002d10097211 */ /* 0x000fe400000f0eff */
[----:B------:R-:W-:Y:S01]  /*0540*/  LEA R2, P0, R0, R27, 0x1 ;  /* 0x0000001b00027211 */ /* 0x000fe200078008ff */
[----:B------:R0:W5:Y:S01]  /*0550*/  LDG.E.U16 R35, desc[UR10][R4.64] ;  /* 0x0000000a04237981 */ /* 0x000162000c1e1500 */
[----:B------:R-:W-:-:S02]  /*0560*/  LEA R12, R21, R11, 0x2 ;  /* 0x0000000b150c7211 */ /* 0x000fc400078e10ff */
[----:B------:R-:W-:Y:S01]  /*0570*/  LEA.HI.X.SX32 R3, R0, R45, 0x1, P0 ;  /* 0x0000002d00037211 */ /* 0x000fe200000f0eff */
[----:B------:R1:W5:Y:S02]  /*0580*/  LDG.E.U16 R37, desc[UR10][R8.64] ;  /* 0x0000000a08257981 */ /* 0x000364000c1e1500 */
[----:B------:R-:W-:Y:S01]  /*0590*/  IMAD R0, R21, 0x4, R12 ;  /* 0x0000000415007824 */ /* 0x000fe200078e020c */
[-C--:B------:R-:W-:Y:S01]  /*05a0*/  LEA R6, P0, R11, R27.reuse, 0x1 ;  /* 0x0000001b0b067211 */ /* 0x080fe200078008ff */
[----:B------:R1:W5:Y:S02]  /*05b0*/  LDG.E.U16 R40, desc[UR10][R2.64] ;  /* 0x0000000a02287981 */ /* 0x000364000c1e1500 */
[----:B------:R-:W-:Y:S01]  /*05c0*/  IMAD R16, R21, 0x4, R0 ;  /* 0x0000000415107824 */ /* 0x000fe200078e0200 */
[C---:B0-----:R-:W-:Y:S02]  /*05d0*/  LEA R4, P1, R12.reuse, R27, 0x1 ;  /* 0x0000001b0c047211 */ /* 0x041fe400078208ff */
[-C--:B------:R-:W-:Y:S01]  /*05e0*/  LEA.HI.X.SX32 R7, R11, R45.reuse, 0x1, P0 ;  /* 0x0000002d0b077211 */ /* 0x080fe200000f0eff */
[----:B------:R-:W-:Y:S01]  /*05f0*/  IMAD R11, R21, 0x4, R16 ;  /* 0x00000004150b7824 */ /* 0x000fe200078e0210 */
[----:B------:R-:W-:-:S02]  /*0600*/  LEA.HI.X.SX32 R5, R12, R45, 0x1, P1 ;  /* 0x0000002d0c057211 */ /* 0x000fc400008f0eff */
[C---:B------:R-:W-:Y:S01]  /*0610*/  LEA R12, P0, R0.reuse, R27, 0x1 ;  /* 0x0000001b000c7211 */ /* 0x040fe200078008ff */
[----:B------:R0:W5:Y:S01]  /*0620*/  LDG.E.U16 R39, desc[UR10][R6.64] ;  /* 0x0000000a06277981 */ /* 0x000162000c1e1500 */
[C---:B------:R-:W-:Y:S02]  /*0630*/  LEA R15, R21.reuse, R11, 0x2 ;  /* 0x0000000b150f7211 */ /* 0x040fe400078e10ff */
[----:B------:R-:W-:Y:S01]  /*0640*/  LEA.HI.X.SX32 R13, R0, R45, 0x1, P0 ;  /* 0x0000002d000d7211 */ /* 0x000fe200000f0eff */
[----:B------:R0:W5:Y:S01]  /*0650*/  LDG.E.U16 R42, desc[UR10][R4.64] ;  /* 0x0000000a042a7981 */ /* 0x000162000c1e1500 */
[CC--:B-1----:R-:W-:Y:S01]  /*0660*/  LEA R8, P0, R16.reuse, R27.reuse, 0x1 ;  /* 0x0000001b10087211 */ /* 0x0c2fe200078008ff */
[----:B------:R-:W-:Y:S01]  /*0670*/  IMAD R0, R21, 0x4, R15 ;  /* 0x0000000415007824 */ /* 0x000fe200078e020f */
[----:B------:R-:W-:Y:S01]  /*0680*/  LEA R14, P1, R15, R27, 0x1 ;  /* 0x0000001b0f0e7211 */ /* 0x000fe200078208ff */
[----:B------:R1:W5:Y:S01]  /*0690*/  LDG.E.U16 R41, desc[UR10][R12.64] ;  /* 0x0000000a0c297981 */ /* 0x000362000c1e1500 */
[----:B------:R-:W-:Y:S01]  /*06a0*/  LEA.HI.X.SX32 R9, R16, R45, 0x1, P0 ;  /* 0x0000002d10097211 */ /* 0x000fe200000f0eff */
[----:B------:R-:W-:Y:S01]  /*06b0*/  IMAD R16, R21, 0x4, R0 ;  /* 0x0000000415107824 */ /* 0x000fe200078e0200 */
[----:B------:R-:W-:-:S03]  /*06c0*/  LEA R2, P0, R11, R27, 0x1 ;  /* 0x0000001b0b027211 */ /* 0x000fc600078008ff */
[----:B------:R-:W-:Y:S01]  /*06d0*/  IMAD R18, R21, 0x4, R16 ;  /* 0x0000000415127824 */ /* 0x000fe200078e0210 */
[----:B------:R-:W-:Y:S01]  /*06e0*/  LEA.HI.X.SX32 R3, R11, R45, 0x1, P0 ;  /* 0x0000002d0b037211 */ /* 0x000fe200000f0eff */
[----:B------:R1:W5:Y:S03]  /*06f0*/  LDG.E.U16 R44, desc[UR10][R8.64] ;  /* 0x0000000a082c7981 */ /* 0x000366000c1e1500 */
[----:B------:R-:W-:Y:S01]  /*0700*/  LEA R11, R21, R18, 0x2 ;  /* 0x00000012150b7211 */ /* 0x000fe200078e10ff */
[----:B------:R1:W5:Y:S01]  /*0710*/  LDG.E.U16 R43, desc[UR10][R2.64] ;  /* 0x0000000a022b7981 */ /* 0x000362000c1e1500 */
[----:B0-----:R-:W-:-:S03]  /*0720*/  LEA R6, P0, R16, R27, 0x1 ;  /* 0x0000001b10067211 */ /* 0x001fc600078008ff */
[----:B------:R-:W-:Y:S01]  /*0730*/  IMAD R19, R21, 0x4, R11 ;  /* 0x0000000415137824 */ /* 0x000fe200078e020b */
[----:B------:R-:W-:-:S03]  /*0740*/  LEA.HI.X.SX32 R7, R16, R45, 0x1, P0 ;  /* 0x0000002d10077211 */ /* 0x000fc600000f0eff */
[----:B------:R-:W-:Y:S01]  /*0750*/  IMAD R5, R21, 0x4, R19 ;  /* 0x0000000415057824 */ /* 0x000fe200078e0213 */
[----:B-1----:R-:W-:Y:S01]  /*0760*/  LEA R12, P0, R11, R27, 0x1 ;  /* 0x0000001b0b0c7211 */ /* 0x002fe200078008ff */
[----:B------:R0:W5:Y:S02]  /*0770*/  LDG.E.U16 R48, desc[UR10][R6.64] ;  /* 0x0000000a06307981 */ /* 0x000164000c1e1500 */
[----:B------:R-:W-:Y:S01]  /*0780*/  IMAD R20, R21, 0x4, R5 ;  /* 0x0000000415147824 */ /* 0x000fe200078e0205 */
[-C--:B------:R-:W-:Y:S02]  /*0790*/  LEA.HI.X.SX32 R15, R15, R45.reuse, 0x1, P1 ;  /* 0x0000002d0f0f7211 */ /* 0x080fe400008f0eff */
[----:B------:R-:W-:Y:S02]  /*07a0*/  LEA.HI.X.SX32 R13, R11, R45, 0x1, P0 ;  /* 0x0000002d0b0d7211 */ /* 0x000fe400000f0eff */
[----:B------:R-:W-:Y:S01]  /*07b0*/  LEA R8, P1, R5, R27, 0x1 ;  /* 0x0000001b05087211 */ /* 0x000fe200078208ff */
[----:B------:R1:W5:Y:S01]  /*07c0*/  LDG.E.U16 R46, desc[UR10][R14.64] ;  /* 0x0000000a0e2e7981 */ /* 0x000362000c1e1500 */
[----:B------:R-:W-:-:S02]  /*07d0*/  LEA R11, R21, R20, 0x2 ;  /* 0x00000014150b7211 */ /* 0x000fc400078e10ff */
[C---:B------:R-:W-:Y:S01]  /*07e0*/  LEA R4, P0, R0.reuse, R27, 0x1 ;  /* 0x0000001b00047211 */ /* 0x040fe200078008ff */
[----:B------:R1:W5:Y:S01]  /*07f0*/  LDG.E.U16 R50, desc[UR10][R12.64] ;  /* 0x0000000a0c327981 */ /* 0x000362000c1e1500 */
[-C--:B------:R-:W-:Y:S01]  /*0800*/  LEA.HI.X.SX32 R9, R5, R45.reuse, 0x1, P1 ;  /* 0x0000002d05097211 */ /* 0x080fe200008f0eff */
[----:B------:R-:W-:Y:S01]  /*0810*/  IMAD R21, R21, 0x4, R11 ;  /* 0x0000000415157824 */ /* 0x000fe200078e020b */
[----:B------:R-:W-:Y:S02]  /*0820*/  LEA.HI.X.SX32 R5, R0, R45, 0x1, P0 ;  /* 0x0000002d00057211 */ /* 0x000fe400000f0eff */
[CC--:B------:R-:W-:Y:S01]  /*0830*/  LEA R2, P0, R18.reuse, R27.reuse, 0x1 ;  /* 0x0000001b12027211 */ /* 0x0c0fe200078008ff */
[----:B------:R1:W5:Y:S01]  /*0840*/  LDG.E.U16 R8, desc[UR10][R8.64] ;  /* 0x0000000a08087981 */ /* 0x000362000c1e1500 */
[-C--:B0-----:R-:W-:Y:S02]  /*0850*/  LEA R6, P1, R19, R27.reuse, 0x1 ;  /* 0x0000001b13067211 */ /* 0x081fe400078208ff */
[----:B------:R-:W-:Y:S01]  /*0860*/  LEA R16, P2, R11, R27, 0x1 ;  /* 0x0000001b0b107211 */ /* 0x000fe200078408ff */
[----:B------:R-:W5:Y:S01]  /*0870*/  LDG.E.U16 R4, desc[UR10][R4.64] ;  /* 0x0000000a04047981 */ /* 0x000f62000c1e1500 */
[----:B------:R-:W-:-:S02]  /*0880*/  LEA.HI.X.SX32 R3, R18, R45, 0x1, P0 ;  /* 0x0000002d12037211 */ /* 0x000fc400000f0eff */
[----:B------:R-:W-:Y:S02]  /*0890*/  LEA.HI.X.SX32 R7, R19, R45, 0x1, P1 ;  /* 0x0000002d13077211 */ /* 0x000fe400008f0eff */
[CC--:B-1----:R-:W-:Y:S01]  /*08a0*/  LEA R14, P0, R20.reuse, R27.reuse, 0x1 ;  /* 0x0000001b140e7211 */ /* 0x0c2fe200078008ff */
[----:B------:R0:W5:Y:S01]  /*08b0*/  LDG.E.U16 R2, desc[UR10][R2.64] ;  /* 0x0000000a02027981 */ /* 0x000162000c1e1500 */
[----:B------:R-:W-:Y:S02]  /*08c0*/  LEA R12, P1, R21, R27, 0x1 ;  /* 0x0000001b150c7211 */ /* 0x000fe400078208ff */
[-C--:B------:R-:W-:Y:S01]  /*08d0*/  LEA.HI.X.SX32 R17, R11, R45.reuse, 0x1, P2 ;  /* 0x0000002d0b117211 */ /* 0x080fe200010f0eff */
[----:B------:R1:W5:Y:S01]  /*08e0*/  LDG.E.U16 R6, desc[UR10][R6.64] ;  /* 0x0000000a06067981 */ /* 0x000362000c1e1500 */
[-C--:B------:R-:W-:Y:S02]  /*08f0*/  LEA.HI.X.SX32 R15, R20, R45.reuse, 0x1, P0 ;  /* 0x0000002d140f7211 */ /* 0x080fe400000f0eff */
[----:B------:R-:W-:Y:S01]  /*0900*/  LEA.HI.X.SX32 R13, R21, R45, 0x1, P1 ;  /* 0x0000002d150d7211 */ /* 0x000fe200008f0eff */
[----:B------:R-:W5:Y:S04]  /*0910*/  LDG.E.U16 R16, desc[UR10][R16.64] ;  /* 0x0000000a10107981 */ /* 0x000f68000c1e1500 */
[----:B------:R-:W5:Y:S04]  /*0920*/  LDG.E.U16 R14, desc[UR10][R14.64] ;  /* 0x0000000a0e0e7981 */ /* 0x000f68000c1e1500 */
[----:B------:R-:W5:Y:S01]  /*0930*/  LDG.E.U16 R12, desc[UR10][R12.64] ;  /* 0x0000000a0c0c7981 */ /* 0x000f62000c1e1500 */
[----:B------:R-:W-:-:S04]  /*0940*/  SHF.R.S32.HI R0, RZ, 0x6, R10 ;  /* 0x00000006ff007819 */ /* 0x000fc8000001140a */
[----:B------:R-:W-:Y:S01]  /*0950*/  SGXT R0, R0, 0x1 ;  /* 0x000000010000781a */ /* 0x000fe20000000200 */
[----:B------:R-:W-:-:S03]  /*0960*/  IMAD.SHL.U32 R9, R10, 0x2, RZ ;  /* 0x000000020a097824 */ /* 0x000fc600078e00ff */
[----:B------:R-:W-:Y:S01]  /*0970*/  LOP3.LUT R0, R0, 0x90, RZ, 0xc0, !PT ;  /* 0x0000009000007812 */ /* 0x000fe200078ec0ff */
[----:B------:R-:W0:Y:S03]  /*0980*/  S2UR UR6, SR_CgaCtaId ;  /* 0x00000000000679c3 */ /* 0x000e260000008800 */
[----:B------:R-:W-:-:S05]  /*0990*/  LOP3.LUT R27, R0, 0x7e, R9, 0x78, !PT ;  /* 0x0000007e001b7812 */ /* 0x000fca00078e7809 */
[----:B------:R-:W1:Y:S01]  /*09a0*/  LDC R0, c[0x0][0x280] ;  /* 0x0000a000ff007b82 */ /* 0x000e620000000800 */
[----:B------:R-:W-:Y:S01]  /*09b0*/  UMOV UR4, 0x400 ;  /* 0x0000040000047882 */ /* 0x000fe20000000000 */
[----:B------:R-:W-:Y:S01]  /*09c0*/  LOP3.LUT R18, R27, 0x20, RZ, 0x3c, !PT ;  /* 0x000000201b127812 */ /* 0x000fe200078e3cff */
[----:B------:R-:W-:Y:S01]  /*09d0*/  IMAD.MOV.U32 R76, RZ, RZ, -0x800000 ;  /* 0xff800000ff4c7424 */ /* 0x000fe200078e00ff */
[----:B0-----:R-:W-:Y:S01]  /*09e0*/  ULEA UR6, UR6, UR4, 0x18 ;  /* 0x0000000406067291 */ /* 0x001fe2000f8ec03f */
[----:B-1----:R-:W-:Y:S01]  /*09f0*/  ISETP.GE.AND P0, PT, R0, 0x1, PT ;  /* 0x000000010000780c */ /* 0x002fe20003f06270 */
[----:B------:R-:W-:Y:S01]  /*0a00*/  IMAD.MOV.U32 R79, RZ, RZ, -0x800000 ;  /* 0xff800000ff4f7424 */ /* 0x000fe200078e00ff */
[----:B------:R-:W-:Y:S01]  /*0a10*/  MOV R77, 0xff800000 ;  /* 0xff800000004d7802 */ /* 0x000fe20000000f00 */
[----:B------:R-:W-:Y:S01]  /*0a20*/  IMAD.MOV.U32 R78, RZ, RZ, -0x800000 ;  /* 0xff800000ff4e7424 */ /* 0x000fe200078e00ff */
[----:B------:R-:W-:Y:S02]  /*0a30*/  MOV R0, 0x3f800000 ;  /* 0x3f80000000007802 */ /* 0x000fe40000000f00 */
[----:B------:R-:W-:-:S02]  /*0a40*/  CS2R R52, SRZ ;  /* 0x0000000000347805 */ /* 0x000fc4000001ff00 */
[----:B------:R-:W-:Y:S02]  /*0a50*/  CS2R R54, SRZ ;  /* 0x0000000000367805 */ /* 0x000fe4000001ff00 */
[----:B------:R-:W-:Y:S02]  /*0a60*/  CS2R R56, SRZ ;  /* 0x0000000000387805 */ /* 0x000fe4000001ff00 */
[----:B------:R-:W-:Y:S02]  /*0a70*/  CS2R R58, SRZ ;  /* 0x00000000003a7805 */ /* 0x000fe4000001ff00 */
[C---:B------:R-:W-:Y:S01]  /*0a80*/  LOP3.LUT R11, R10.reuse, 0x7f, RZ, 0xc0, !PT ;  /* 0x0000007f0a0b7812 */ /* 0x040fe200078ec0ff */
[C---:B------:R-:W-:Y:S01]  /*0a90*/  IMAD.SHL.U32 R3, R10.reuse, 0x8, RZ ;  /* 0x000000080a037824 */ /* 0x040fe200078e00ff */
[----:B------:R-:W-:Y:S01]  /*0aa0*/  LOP3.LUT R7, R10, 0x60, RZ, 0xc0, !PT ;  /* 0x000000600a077812 */ /* 0x000fe200078ec0ff */
[----:B--2---:R-:W-:Y:S04]  /*0ab0*/  STS.U16 [R27+UR6], R22 ;  /* 0x000000161b007988 */ /* 0x004fe80008000406 */
[----:B---3--:R-:W-:Y:S04]  /*0ac0*/  STS.U16 [R27+UR6+0x200], R24 ;  /* 0x000200181b007988 */ /* 0x008fe80008000406 */
[----:B----4-:R0:W-:Y:S02]  /*0ad0*/  STS.U16 [R27+UR6+0x400], R26 ;  /* 0x0004001a1b007988 */ /* 0x0101e40008000406 */
[----:B0-----:R-:W-:-:S02]  /*0ae0*/  IMAD.MOV.U32 R26, RZ, RZ, 0x3f800000 ;  /* 0x3f800000ff1a7424 */ /* 0x001fc400078e00ff */
[----:B------:R-:W-:Y:S04]  /*0af0*/  STS.U16 [R27+UR6+0x800], R32 ;  /* 0x000800201b007988 */ /* 0x000fe80008000406 */
[----:B------:R-:W-:Y:S04]  /*0b00*/  STS.U16 [R27+UR6+0x600], R30 ;  /* 0x0006001e1b007988 */ /* 0x000fe80008000406 */
[----:B-----5:R-:W-:Y:S04]  /*0b10*/  STS.U16 [R27+UR6+0xa00], R34 ;  /* 0x000a00221b007988 */ /* 0x020fe80008000406 */
[----:B------:R-:W-:Y:S04]  /*0b20*/  STS.U16 [R27+UR6+0xc00], R36 ;  /* 0x000c00241b007988 */ /* 0x000fe80008000406 */
[----:B------:R-:W-:Y:S04]  /*0b30*/  STS.U16 [R27+UR6+0xe00], R38 ;  /* 0x000e00261b007988 */ /* 0x000fe80008000406 */
[----:B------:R-:W-:Y:S04]  /*0b40*/  STS.U16 [R27+UR6+0x1000], R40 ;  /* 0x001000281b007988 */ /* 0x000fe80008000406 */
[----:B------:R-:W-:Y:S04]  /*0b50*/  STS.U16 [R27+UR6+0x1200], R42 ;  /* 0x0012002a1b007988 */ /* 0x000fe80008000406 */
[----:B------:R0:W-:Y:S02]  /*0b60*/  STS.U16 [R27+UR6+0x1400], R44 ;  /* 0x0014002c1b007988 */ /* 0x0001e40008000406 */
[----:B0-----:R-:W-:-:S02]  /*0b70*/  CS2R R44, SRZ ;  /* 0x00000000002c7805 */ /* 0x001fc4000001ff00 */
[----:B------:R0:W-:Y:S04]  /*0b80*/  STS.U16 [R27+UR6+0x1800], R48 ;  /* 0x001800301b007988 */ /* 0x0001e80008000406 */
[----:B------:R1:W-:Y:S04]  /*0b90*/  STS.U16 [R27+UR6+0x1600], R46 ;  /* 0x0016002e1b007988 */ /* 0x0003e80008000406 */
[----:B------:R2:W-:Y:S01]  /*0ba0*/  STS.U16 [R27+UR6+0x1a00], R50 ;  /* 0x001a00321b007988 */ /* 0x0005e20008000406 */
[----:B0-----:R-:W-:-:S03]  /*0bb0*/  CS2R R48, SRZ ;  /* 0x0000000000307805 */ /* 0x001fc6000001ff00 */
[----:B------:R-:W-:Y:S01]  /*0bc0*/  STS.U16 [R27+UR6+0x1c00], R8 ;  /* 0x001c00081b007988 */ /* 0x000fe20008000406 */
[----:B-1----:R-:W-:Y:S02]  /*0bd0*/  CS2R R46, SRZ ;  /* 0x00000000002e7805 */ /* 0x002fe4000001ff00 */
[----:B--2---:R-:W-:Y:S01]  /*0be0*/  CS2R R50, SRZ ;  /* 0x0000000000327805 */ /* 0x004fe2000001ff00 */
[----:B------:R-:W-:Y:S04]  /*0bf0*/  STS.U16 [R27+UR6+0x1e00], R16 ;  /* 0x001e00101b007988 */ /* 0x000fe80008000406 */
[----:B------:R-:W-:Y:S04]  /*0c00*/  STS.U16 [R18+UR6+0x100], R23 ;  /* 0x0001001712007988 */ /* 0x000fe80008000406 */
[----:B------:R0:W-:Y:S04]  /*0c10*/  STS.U16 [R18+UR6+0x300], R25 ;  /* 0x0003001912007988 */ /* 0x0001e80008000406 */
[----:B------:R-:W-:Y:S04]  /*0c20*/  STS.U16 [R18+UR6+0x500], R28 ;  /* 0x0005001c12007988 */ /* 0x000fe80008000406 */
[----:B------:R1:W-:Y:S04]  /*0c30*/  STS.U16 [R18+UR6+0x700], R29 ;  /* 0x0007001d12007988 */ /* 0x0003e80008000406 */
[----:B------:R2:W-:Y:S01]  /*0c40*/  STS.U16 [R18+UR6+0x900], R31 ;  /* 0x0009001f12007988 */ /* 0x0005e20008000406 */
[----:B0-----:R-:W-:-:S03]  /*0c50*/  IMAD.MOV.U32 R25, RZ, RZ, 0x3f800000 ;  /* 0x3f800000ff197424 */ /* 0x001fc600078e00ff */
[----:B------:R0:W-:Y:S04]  /*0c60*/  STS.U16 [R18+UR6+0xb00], R33 ;  /* 0x000b002112007988 */ /* 0x0001e80008000406 */
[----:B------:R3:W-:Y:S01]  /*0c70*/  STS.U16 [R18+UR6+0xd00], R35 ;  /* 0x000d002312007988 */ /* 0x0007e20008000406 */
[----:B-1----:R-:W-:-:S03]  /*0c80*/  CS2R R28, SRZ ;  /* 0x00000000001c7805 */ /* 0x002fc6000001ff00 */
[----:B------:R1:W-:Y:S01]  /*0c90*/  STS.U16 [R18+UR6+0xf00], R37 ;  /* 0x000f002512007988 */ /* 0x0003e20008000406 */
[----:B--2---:R-:W-:-:S03]  /*0ca0*/  CS2R R30, SRZ ;  /* 0x00000000001e7805 */ /* 0x004fc6000001ff00 */
[----:B------:R2:W-:Y:S01]  /*0cb0*/  STS.U16 [R18+UR6+0x1100], R39 ;  /* 0x0011002712007988 */ /* 0x0005e20008000406 */
[----:B0-----:R-:W-:-:S03]  /*0cc0*/  CS2R R32, SRZ ;  /* 0x0000000000207805 */ /* 0x001fc6000001ff00 */
[----:B------:R0:W-:Y:S01]  /*0cd0*/  STS.U16 [R18+UR6+0x1300], R41 ;  /* 0x0013002912007988 */ /* 0x0001e20008000406 */
[----:B---3--:R-:W-:-:S03]  /*0ce0*/  CS2R R34, SRZ ;  /* 0x0000000000227805 */ /* 0x008fc6000001ff00 */
[----:B------:R3:W-:Y:S01]  /*0cf0*/  STS.U16 [R18+UR6+0x1500], R43 ;  /* 0x0015002b12007988 */ /* 0x0007e20008000406 */
[----:B-1----:R-:W-:-:S03]  /*0d00*/  CS2R R36, SRZ ;  /* 0x0000000000247805 */ /* 0x002fc6000001ff00 */
[----:B------:R-:W-:Y:S01]  /*0d10*/  STS.U16 [R18+UR6+0x1700], R4 ;  /* 0x0017000412007988 */ /* 0x000fe20008000406 */
[----:B--2---:R-:W-:-:S03]  /*0d20*/  CS2R R38, SRZ ;  /* 0x0000000000267805 */ /* 0x004fc6000001ff00 */
[----:B------:R1:W-:Y:S01]  /*0d30*/  STS.U16 [R18+UR6+0x1900], R2 ;  /* 0x0019000212007988 */ /* 0x0003e20008000406 */
[----:B0-----:R-:W-:-:S03]  /*0d40*/  CS2R R40, SRZ ;  /* 0x0000000000287805 */ /* 0x001fc6000001ff00 */
[----:B------:R0:W-:Y:S01]  /*0d50*/  STS.U16 [R18+UR6+0x1b00], R6 ;  /* 0x001b000612007988 */ /* 0x0001e20008000406 */
[----:B---3--:R-:W-:-:S03]  /*0d60*/  CS2R R42, SRZ ;  /* 0x00000000002a7805 */ /* 0x008fc6000001ff00 */
[----:B------:R0:W-:Y:S04]  /*0d70*/  STS.U16 [R18+UR6+0x1d00], R14 ;  /* 0x001d000e12007988 */ /* 0x0001e80008000406 */
[----:B------:R0:W-:Y:S01]  /*0d80*/  STS.U16 [R18+UR6+0x1f00], R12 ;  /* 0x001f000c12007988 */ /* 0x0001e20008000406 */
[----:B-1----:R-:W-:Y:S01]  /*0d90*/  IMAD.MOV.U32 R2, RZ, RZ, 0x3f800000 ;  /* 0x3f800000ff027424 */ /* 0x002fe200078e00ff */
[----:B------:R-:W-:Y:S06]  /*0da0*/  @!P0 BRA `(.L_x_0) ;  /* 0x0000002000408947 */ /* 0x000fec0003800000 */
[C---:B------:R-:W-:Y:S01]  /*0db0*/  SHF.L.U32 R16, R10.reuse, 0x5, RZ ;  /* 0x000000050a107819 */ /* 0x040fe200000006ff */
[----:B0-----:R-:W0:Y:S01]  /*0dc0*/  LDC.64 R12, c[0x0][0x250] ;  /* 0x00009400ff0c7b82 */ /* 0x001e220000000a00 */
[----:B------:R-:W-:Y:S01]  /*0dd0*/  LOP3.LUT R6, R10, 0x10, RZ, 0xc0, !PT ;  /* 0x000000100a067812 */ /* 0x000fe200078ec0ff */
[----:B------:R-:W-:Y:S01]  /*0de0*/  ULDC UR4, c[0x0][0x258] ;  /* 0x0000960000047ab9 */ /* 0x000fe20000000800 */
[----:B------:R-:W-:Y:S01]  /*0df0*/  LOP3.LUT R0, R16, 0x60, RZ, 0xc0, !PT ;  /* 0x0000006010007812 */ /* 0x000fe200078ec0ff */
[----:B------:R-:W-:Y:S01]  /*0e00*/  ULDC.64 UR8, c[0x0][0x218] ;  /* 0x0000860000087ab9 */ /* 0x000fe20000000a00 */
[----:B------:R-:W-:Y:S01]  /*0e10*/  LEA R15, R6, UR6, 0x6 ;  /* 0x00000006060f7c11 */ /* 0x000fe2000f8e30ff */
[----:B------:R-:W-:Y:S01]  /*0e20*/  IMAD.MOV.U32 R26, RZ, RZ, 0x3f800000 ;  /* 0x3f800000ff1a7424 */ /* 0x000fe200078e00ff */
[----:B------:R-:W-:Y:S01]  /*0e30*/  LOP3.LUT R5, R3, 0x30, RZ, 0xc0, !PT ;  /* 0x0000003003057812 */ /* 0x000fe200078ec0ff */
[----:B------:R-:W1:Y:S01]  /*0e40*/  LDC R23, c[0x0][0x268] ;  /* 0x00009a00ff177b82 */ /* 0x000e620000000800 */
[----:B------:R-:W-:Y:S01]  /*0e50*/  SHF.R.U32.HI R2, RZ, 0x3, R10 ;  /* 0x00000003ff027819 */ /* 0x000fe2000001160a */
[----:B------:R-:W-:Y:S01]  /*0e60*/  IMAD.IADD R14, R0, 0x1, R15 ;  /* 0x00000001000e7824 */ /* 0x000fe200078e020f */
[C---:B------:R-:W-:Y:S01]  /*0e70*/  LOP3.LUT R0, R10.reuse, 0x7, RZ, 0xc0, !PT ;  /* 0x000000070a007812 */ /* 0x040fe200078ec0ff */
[----:B------:R-:W-:Y:S01]  /*0e80*/  IMAD.MOV.U32 R24, RZ, RZ, RZ ;  /* 0x000000ffff187224 */ /* 0x000fe200078e00ff */
[----:B------:R-:W-:Y:S01]  /*0e90*/  LOP3.LUT R3, R9, 0x38, RZ, 0xc0, !PT ;  /* 0x0000003809037812 */ /* 0x000fe200078ec0ff */
[----:B------:R-:W-:Y:S01]  /*0ea0*/  IMAD R19, R7, 0x8, R14 ;  /* 0x0000000807137824 */ /* 0x000fe200078e020e */
[----:B------:R-:W-:Y:S01]  /*0eb0*/  LOP3.LUT R17, R10, 0x20, RZ, 0xc0, !PT ;  /* 0x000000200a117812 */ /* 0x000fe200078ec0ff */
[----:B------:R-:W-:Y:S01]  /*0ec0*/  IMAD.SHL.U32 R4, R0, 0x10, RZ ;  /* 0x0000001000047824 */ /* 0x000fe200078e00ff */
[----:B------:R-:W-:Y:S01]  /*0ed0*/  LOP3.LUT R15, R2, 0x4, RZ, 0xc0, !PT ;  /* 0x00000004020f7812 */ /* 0x000fe200078ec0ff */
[----:B------:R-:W-:Y:S01]  /*0ee0*/  VIADD R8, R3, UR6 ;  /* 0x0000000603087c36 */ /* 0x000fe20008000000 */
[----:B------:R-:W-:Y:S01]  /*0ef0*/  LEA R2, R0, R5, 0x6 ;  /* 0x0000000500027211 */ /* 0x000fe200078e30ff */
[----:B------:R-:W2:Y:S01]  /*0f00*/  LDC.64 R20, c[0x0][0x220] ;  /* 0x00008800ff147b82 */ /* 0x000ea20000000a00 */
[----:B------:R-:W-:Y:S01]  /*0f10*/  LOP3.LUT R5, R4, 0x30, R9, 0x78, !PT ;  /* 0x0000003004057812 */ /* 0x000fe200078e7809 */
[----:B------:R-:W-:Y:S01]  /*0f20*/  IMAD R0, R0, 0x4, R17 ;  /* 0x0000000400007824 */ /* 0x000fe200078e0211 */
[--C-:B------:R-:W-:Y:S01]  /*0f30*/  SHF.R.S32.HI R7, RZ, 0x2, R10.reuse ;  /* 0x00000002ff077819 */ /* 0x100fe2000001140a */
[----:B------:R-:W-:Y:S01]  /*0f40*/  IMAD.IADD R4, R8, 0x1, R15 ;  /* 0x0000000108047824 */ /* 0x000fe200078e020f */
[----:B------:R-:W-:Y:S01]  /*0f50*/  LOP3.LUT R15, R2, 0x10, R9, 0x78, !PT ;  /* 0x00000010020f7812 */ /* 0x000fe200078e7809 */
[----:B------:R-:W-:Y:S01]  /*0f60*/  IMAD.U32 R5, R0, 0x40, R5 ;  /* 0x0000004000057824 */ /* 0x000fe200078e0005 */
[----:B------:R-:W-:Y:S01]  /*0f70*/  LOP3.LUT R0, R10, 0xf, RZ, 0xc0, !PT ;  /* 0x0000000f0a007812 */ /* 0x000fe200078ec0ff */
[----:B------:R-:W-:Y:S01]  /*0f80*/  IMAD R2, R11, UR4, RZ ;  /* 0x000000040b027c24 */ /* 0x000fe2000f8e02ff */
[----:B------:R-:W-:Y:S01]  /*0f90*/  SGXT R7, R7, 0x1 ;  /* 0x000000010707781a */ /* 0x000fe20000000200 */
[----:B0-----:R-:W-:Y:S01]  /*0fa0*/  IMAD R12, R12, UR7, RZ ;  /* 0x000000070c0c7c24 */ /* 0x001fe2000f8e02ff */
[----:B------:R-:W-:Y:S01]  /*0fb0*/  LEA R6, R6, R15, 0x5 ;  /* 0x0000000f06067211 */ /* 0x000fe200078e28ff */
[----:B------:R-:W-:Y:S01]  /*0fc0*/  ULDC.64 UR4, c[0x0][0x260] ;  /* 0x0000980000047ab9 */ /* 0x000fe20000000a00 */
[----:B------:R-:W-:Y:S01]  /*0fd0*/  SHF.R.U32.HI R15, RZ, 0x4, R10 ;  /* 0x00000004ff0f7819 */ /* 0x000fe2000001160a */
[----:B------:R-:W-:Y:S01]  /*0fe0*/  IMAD.SHL.U32 R157, R2, 0x2, RZ ;  /* 0x00000002029d7824 */ /* 0x000fe200078e00ff */
[----:B------:R-:W-:Y:S01]  /*0ff0*/  LOP3.LUT R7, R7, 0x90, RZ, 0xc0, !PT ;  /* 0x0000009007077812 */ /* 0x000fe200078ec0ff */
[----:B------:R-:W-:Y:S01]  /*1000*/  IMAD.SHL.U32 R156, R12, 0x2, RZ ;  /* 0x000000020c9c7824 */ /* 0x000fe200078e00ff */
[----:B------:R-:W-:Y:S01]  /*1010*/  UIMAD UR4, UR7, UR4, URZ ;  /* 0x00000004070472a4 */ /* 0x000fe2000f8e023f */
[----:B------:R-:W-:Y:S01]  /*1020*/  IMAD R14, R0, UR5, RZ ;  /* 0x00000005000e7c24 */ /* 0x000fe2000f8e02ff */
[----:B------:R-:W-:Y:S01]  /*1030*/  SGXT.U32 R0, R15, 0x3 ;  /* 0x000000030f00781a */ /* 0x000fe20000000000 */
[----:B------:R-:W-:Y:S01]  /*1040*/  IMAD.HI R12, R12, 0x2, RZ ;  /* 0x000000020c0c7827 */ /* 0x000fe200078e02ff */
[----:B------:R-:W-:Y:S01]  /*1050*/  LOP3.LUT R18, R7, 0x10, R9, 0x78, !PT ;  /* 0x0000001007127812 */ /* 0x000fe200078e7809 */
[----:B------:R-:W-:Y:S01]  /*1060*/  USHF.L.U32 UR5, UR4, 0x1, URZ ;  /* 0x0000000104057899 */ /* 0x000fe2000800063f */
[----:B------:R-:W-:Y:S01]  /*1070*/  IADD3 R156, P0, P1, R157, UR8, R156 ;  /* 0x000000089d9c7c10 */ /* 0x000fe2000f91e09c */
[----:B------:R-:W-:Y:S01]  /*1080*/  IMAD.HI R9, R2, 0x2, RZ ;  /* 0x0000000202097827 */ /* 0x000fe200078e02ff */
[----:B------:R-:W-:-:S02]  /*1090*/  SHF.L.U32 R15, R14, 0x1, RZ ;  /* 0x000000010e0f7819 */ /* 0x000fc400000006ff */
[----:B------:R-:W-:Y:S02]  /*10a0*/  CS2R R52, SRZ ;  /* 0x0000000000347805 */ /* 0x000fe4000001ff00 */
[----:B------:R-:W-:Y:S01]  /*10b0*/  SHF.R.U32.HI R8, RZ, 0x1, R17 ;  /* 0x00000001ff087819 */ /* 0x000fe20000011611 */
[----:B-1----:R-:W-:Y:S01]  /*10c0*/  IMAD R2, R0, R23, RZ ;  /* 0x0000001700027224 */ /* 0x002fe200078e02ff */
[----:B------:R-:W-:Y:S01]  /*10d0*/  IADD3.X R157, R9, UR9, R12, P0, P1 ;  /* 0x00000009099d7c10 */ /* 0x000fe200087e240c */
[----:B------:R-:W-:Y:S01]  /*10e0*/  IMAD.HI R14, R14, 0x2, RZ ;  /* 0x000000020e0e7827 */ /* 0x000fe200078e02ff */
[----:B--2---:R-:W-:Y:S01]  /*10f0*/  IADD3 R97, P2, P3, R15, UR5, R20 ;  /* 0x000000050f617c10 */ /* 0x004fe2000fb5e014 */
[----:B------:R-:W-:Y:S01]  /*1100*/  UIMAD.WIDE UR4, UR4, 0x2, URZ ;  /* 0x00000002040478a5 */ /* 0x000fe2000f8e023f */
[----:B------:R-:W-:Y:S01]  /*1110*/  LOP3.LUT R8, R7, R8, RZ, 0x3c, !PT ;  /* 0x0000000807087212 */ /* 0x000fe200078e3cff */
[----:B------:R-:W-:Y:S01]  /*1120*/  IMAD R12, R23, 0x8, R2 ;  /* 0x00000008170c7824 */ /* 0x000fe200078e0202 */
[----:B------:R-:W-:Y:S01]  /*1130*/  LOP3.LUT R17, R7, 0x160, R16, 0xf8, !PT ;  /* 0x0000016007117812 */ /* 0x000fe200078ef810 */
[----:B------:R-:W-:Y:S01]  /*1140*/  IMAD R29, R13, 0xa, RZ ;  /* 0x0000000a0d1d7824 */ /* 0x000fe200078e02ff */
[----:B------:R-:W-:Y:S01]  /*1150*/  LOP3.LUT R7, R16, 0x360, RZ, 0xc0, !PT ;  /* 0x0000036010077812 */ /* 0x000fe200078ec0ff */
[----:B------:R-:W-:Y:S01]  /*1160*/  IMAD R15, R23, 0x8, R12 ;  /* 0x00000008170f7824 */ /* 0x000fe200078e020c */
[----:B------:R-:W-:Y:S01]  /*1170*/  LEA.HI R0, R10, 0x38, RZ, 0x1c ;  /* 0x000000380a007811 */ /* 0x000fe200078fe0ff */
[----:B------:R-:W-:Y:S01]  /*1180*/  IMAD R137, R13, 0x14, RZ ;  /* 0x000000140d897824 */ /* 0x000fe200078e02ff */
[----:B------:R-:W-:Y:S01]  /*1190*/  LOP3.LUT R9, R17, 0x10, R10, 0x78, !PT ;  /* 0x0000001011097812 */ /* 0x000fe200078e780a */
[----:B------:R-:W-:Y:S01]  /*11a0*/  IMAD R139, R13, 0x12, RZ ;  /* 0x000000120d8b7824 */ /* 0x000fe200078e02ff */
[----:B------:R-:W-:Y:S01]  /*11b0*/  LEA R16, R23, R15, 0x3 ;  /* 0x0000000f17107211 */ /* 0x000fe200078e18ff */
[----:B------:R-:W-:Y:S01]  /*11c0*/  IMAD R33, R13, 0xc, RZ ;  /* 0x0000000c0d217824 */ /* 0x000fe200078e02ff */
[----:B------:R-:W-:Y:S01]  /*11d0*/  IADD3 R7, R8, UR6, R7 ;  /* 0x0000000608077c10 */ /* 0x000fe2000fffe007 */
[----:B------:R-:W-:Y:S01]  /*11e0*/  IMAD.IADD R8, R18, 0x1, R19 ;  /* 0x0000000112087824 */ /* 0x000fe200078e0213 */
[C---:B------:R-:W-:Y:S01]  /*11f0*/  LOP3.LUT P1, RZ, R10.reuse, 0x3, RZ, 0xc0, !PT ;  /* 0x000000030aff7812 */ /* 0x040fe2000782c0ff */
[----:B------:R-:W-:Y:S01]  /*1200*/  IMAD R17, R23, 0x8, R16 ;  /* 0x0000000817117824 */ /* 0x000fe200078e0210 */
[C---:B------:R-:W-:Y:S01]  /*1210*/  LOP3.LUT P0, RZ, R10.reuse, 0x1, RZ, 0xc0, !PT ;  /* 0x000000010aff7812 */ /* 0x040fe2000780c0ff */
[C---:B------:R-:W-:Y:S01]  /*1220*/  IMAD R135, R13.reuse, 0x16, RZ ;  /* 0x000000160d877824 */ /* 0x040fe200078e02ff */
[----:B------:R-:W-:Y:S01]  /*1230*/  LEA.HI R10, R10, 0x78, RZ, 0x1c ;  /* 0x000000780a0a7811 */ /* 0x000fe200078fe0ff */
[----:B------:R-:W-:Y:S01]  /*1240*/  IMAD R25, R13, 0x9, RZ ;  /* 0x000000090d197824 */ /* 0x000fe200078e02ff */
[----:B------:R-:W-:Y:S01]  /*1250*/  IADD3.X R19, R14, UR5, R21, P2, P3 ;  /* 0x000000050e137c10 */ /* 0x000fe200097e6415 */
[----:B------:R-:W-:Y:S01]  /*1260*/  IMAD R14, R0, R23, RZ ;  /* 0x00000017000e7224 */ /* 0x000fe200078e02ff */
[-C--:B------:R-:W-:Y:S01]  /*1270*/  LEA R124, P3, R2, R97.reuse, 0x1 ;  /* 0x00000061027c7211 */ /* 0x080fe200078608ff */
[C---:B------:R-:W-:Y:S01]  /*1280*/  IMAD R0, R23.reuse, 0x8, R17 ;  /* 0x0000000817007824 */ /* 0x040fe200078e0211 */
[----:B------:R-:W-:Y:S01]  /*1290*/  LEA R122, P4, R12, R97, 0x1 ;  /* 0x000000610c7a7211 */ /* 0x000fe200078808ff */
[----:B------:R-:W-:Y:S01]  /*12a0*/  IMAD R18, R10, R23, RZ ;  /* 0x000000170a127224 */ /* 0x000fe200078e02ff */
[----:B------:R-:W-:Y:S01]  /*12b0*/  LEA.HI.X.SX32 R125, R2, R19, 0x1, P3 ;  /* 0x00000013027d7211 */ /* 0x000fe200018f0eff */
[----:B------:R-:W-:Y:S01]  /*12c0*/  IMAD R10, R23, 0x8, R0 ;  /* 0x00000008170a7824 */ /* 0x000fe200078e0200 */
[----:B------:R-:W-:Y:S01]  /*12d0*/  LEA R110, P5, R14, R97, 0x1 ;  /* 0x000000610e6e7211 */ /* 0x000fe200078a08ff */
[C---:B------:R-:W-:Y:S01]  /*12e0*/  IMAD R21, R13.reuse, 0x6, RZ ;  /* 0x000000060d157824 */ /* 0x040fe200078e02ff */
[-C--:B------:R-:W-:Y:S01]  /*12f0*/  LEA.HI.X.SX32 R123, R12, R19.reuse, 0x1, P4 ;  /* 0x000000130c7b7211 */ /* 0x080fe200020f0eff */
[----:B------:R-:W-:Y:S01]  /*1300*/  IMAD R133, R13, 0x18, RZ ;  /* 0x000000180d857824 */ /* 0x000fe200078e02ff */
[----:B------:R-:W-:Y:S01]  /*1310*/  LEA R2, R23, R10, 0x4 ;  /* 0x0000000a17027211 */ /* 0x000fe200078e20ff */
[C---:B------:R-:W-:Y:S01]  /*1320*/  IMAD R131, R13.reuse, 0x1a, RZ ;  /* 0x0000001a0d837824 */ /* 0x040fe200078e02ff */
[----:B------:R-:W-:Y:S01]  /*1330*/  LEA.HI.X.SX32 R111, R14, R19, 0x1, P5 ;  /* 0x000000130e6f7211 */ /* 0x000fe200028f0eff */
[----:B------:R-:W-:Y:S01]  /*1340*/  IMAD R37, R13, 0xe, RZ ;  /* 0x0000000e0d257824 */ /* 0x000fe200078e02ff */
[-C--:B------:R-:W-:Y:S01]  /*1350*/  LEA R120, P3, R15, R97.reuse, 0x1 ;  /* 0x000000610f787211 */ /* 0x080fe200078608ff */
[----:B------:R-:W-:Y:S01]  /*1360*/  IMAD R12, R23, 0x8, R2 ;  /* 0x00000008170c7824 */ /* 0x000fe200078e0202 */
[----:B------:R-:W-:Y:S01]  /*1370*/  LEA R94, P2, R18, R97, 0x1 ;  /* 0x00000061125e7211 */ /* 0x000fe200078408ff */
[----:B------:R-:W-:Y:S01]  /*1380*/  IMAD R31, R13, 0xb, RZ ;  /* 0x0000000b0d1f7824 */ /* 0x000fe200078e02ff */
[----:B------:R-:W-:Y:S01]  /*1390*/  LEA.HI.X.SX32 R121, R15, R19, 0x1, P3 ;  /* 0x000000130f797211 */ /* 0x000fe200018f0eff */
[----:B------:R-:W-:Y:S01]  /*13a0*/  IMAD R14, R23, 0x8, R12 ;  /* 0x00000008170e7824 */ /* 0x000fe200078e020c */
[-C--:B------:R-:W-:Y:S01]  /*13b0*/  LEA R118, P4, R16, R97.reuse, 0x1 ;  /* 0x0000006110767211 */ /* 0x080fe200078808ff */
[----:B------:R-:W-:Y:S01]  /*13c0*/  IMAD R129, R13, 0x1c, RZ ;  /* 0x0000001c0d817824 */ /* 0x000fe200078e02ff */
[----:B------:R-:W-:Y:S01]  /*13d0*/  LEA R114, P3, R0, R97, 0x1 ;  /* 0x0000006100727211 */ /* 0x000fe200078608ff */
[----:B------:R-:W-:Y:S01]  /*13e0*/  IMAD R15, R23, 0x8, R14 ;  /* 0x00000008170f7824 */ /* 0x000fe200078e020e */
[-C--:B------:R-:W-:Y:S01]  /*13f0*/  LEA.HI.X.SX32 R95, R18, R19.reuse, 0x1, P2 ;  /* 0x00000013125f7211 */ /* 0x080fe200010f0eff */
[C---:B------:R-:W-:Y:S01]  /*1400*/  IMAD R35, R13.reuse, 0xd, RZ ;  /* 0x0000000d0d237824 */ /* 0x040fe200078e02ff */
[----:B------:R-:W-:Y:S01]  /*1410*/  LEA.HI.X.SX32 R119, R16, R19, 0x1, P4 ;  /* 0x0000001310777211 */ /* 0x000fe200020f0eff */
[----:B------:R-:W-:Y:S01]  /*1420*/  IMAD R127, R13, 0x1e, RZ ;  /* 0x0000001e0d7f7824 */ /* 0x000fe200078e02ff */
[----:B------:R-:W-:Y:S01]  /*1430*/  LEA R116, P2, R17, R97, 0x1 ;  /* 0x0000006111747211 */ /* 0x000fe200078408ff */
[C---:B------:R-:W-:Y:S01]  /*1440*/  IMAD.SHL.U32 R63, R13.reuse, 0x8, RZ ;  /* 0x000000080d3f7824 */ /* 0x040fe200078e00ff */
[----:B------:R-:W-:Y:S01]  /*1450*/  LEA.HI.X.SX32 R115, R0, R19, 0x1, P3 ;  /* 0x0000001300737211 */ /* 0x000fe200018f0eff */
[----:B------:R-:W-:Y:S01]  /*1460*/  IMAD R65, R13, 0xf, RZ ;  /* 0x0000000f0d417824 */ /* 0x000fe200078e02ff */
[C---:B------:R-:W-:Y:S01]  /*1470*/  LEA R112, P4, R10.reuse, R97, 0x1 ;  /* 0x000000610a707211 */ /* 0x040fe200078808ff */
[----:B------:R-:W-:Y:S01]  /*1480*/  IMAD.MOV.U32 R91, RZ, RZ, -0x800000 ;  /* 0xff800000ff5b7424 */ /* 0x000fe200078e00ff */
[----:B------:R-:W-:Y:S01]  /*1490*/  LEA R0, R23, R15, 0x3 ;  /* 0x0000000f17007211 */ /* 0x000fe200078e18ff */
[----:B------:R-:W-:Y:S01]  /*14a0*/  IMAD.MOV.U32 R89, RZ, RZ, -0x800000 ;  /* 0xff800000ff597424 */ /* 0x000fe200078e00ff */
[-C--:B------:R-:W-:Y:S01]  /*14b0*/  LEA.HI.X.SX32 R117, R17, R19.reuse, 0x1, P2 ;  /* 0x0000001311757211 */ /* 0x080fe200010f0eff */
[----:B------:R-:W-:Y:S01]  /*14c0*/  IMAD R17, R13, 0x3, RZ ;  /* 0x000000030d117824 */ /* 0x000fe200078e02ff */
[----:B------:R-:W-:Y:S01]  /*14d0*/  LEA.HI.X.SX32 R113, R10, R19, 0x1, P4 ;  /* 0x000000130a717211 */ /* 0x000fe200020f0eff */
[----:B------:R-:W-:Y:S01]  /*14e0*/  IMAD R10, R23, 0x8, R0 ;  /* 0x00000008170a7824 */ /* 0x000fe200078e0200 */
[----:B------:R-:W-:-:S02]  /*14f0*/  LEA R108, P2, R2, R97, 0x1 ;  /* 0x00000061026c7211 */ /* 0x000fc400078408ff */
[----:B------:R-:W-:Y:S02]  /*1500*/  CS2R R54, SRZ ;  /* 0x0000000000367805 */ /* 0x000fe4000001ff00 */
[----:B------:R-:W-:Y:S02]  /*1510*/  LEA R106, P3, R12, R97, 0x1 ;  /* 0x000000610c6a7211 */ /* 0x000fe400078608ff */
[----:B------:R-:W-:Y:S02]  /*1520*/  CS2R R38, SRZ ;  /* 0x0000000000267805 */ /* 0x000fe4000001ff00 */
[----:B------:R-:W-:Y:S01]  /*1530*/  LEA.HI.X.SX32 R109, R2, R19, 0x1, P2 ;  /* 0x00000013026d7211 */ /* 0x000fe200010f0eff */
[----:B------:R-:W-:Y:S01]  /*1540*/  IMAD R2, R23, 0x8, R10 ;  /* 0x0000000817027824 */ /* 0x000fe200078e020a */
[----:B------:R-:W-:Y:S01]  /*1550*/  LEA R104, P4, R14, R97, 0x1 ;  /* 0x000000610e687211 */ /* 0x000fe200078808ff */
[----:B------:R-:W-:Y:S01]  /*1560*/  IMAD R23, R13, 0x7, RZ ;  /* 0x000000070d177824 */ /* 0x000fe200078e02ff */
[----:B------:R-:W-:-:S02]  /*1570*/  LEA.HI.X.SX32 R107, R12, R19, 0x1, P3 ;  /* 0x000000130c6b7211 */ /* 0x000fc400018f0eff */
[----:B------:R-:W-:Y:S02]  /*1580*/  CS2R R40, SRZ ;  /* 0x0000000000287805 */ /* 0x000fe4000001ff00 */
[----:B------:R-:W-:Y:S02]  /*1590*/  LEA.HI.X.SX32 R105, R14, R19, 0x1, P4 ;  /* 0x000000130e697211 */ /* 0x000fe400020f0eff */
[----:B------:R-:W-:Y:S02]  /*15a0*/  CS2R R42, SRZ ;  /* 0x00000000002a7805 */ /* 0x000fe4000001ff00 */
[-C--:B------:R-:W-:Y:S02]  /*15b0*/  LEA R102, P2, R15, R97.reuse, 0x1 ;  /* 0x000000610f667211 */ /* 0x080fe400078408ff */
[----:B------:R-:W-:Y:S02]  /*15c0*/  CS2R R44, SRZ ;  /* 0x00000000002c7805 */ /* 0x000fe4000001ff00 */
[----:B------:R-:W-:-:S02]  /*15d0*/  LEA R100, P3, R0, R97, 0x1 ;  /* 0x0000006100647211 */ /* 0x000fc400078608ff */
[----:B------:R-:W-:Y:S02]  /*15e0*/  CS2R R46, SRZ ;  /* 0x00000000002e7805 */ /* 0x000fe4000001ff00 */
[-C--:B------:R-:W-:Y:S02]  /*15f0*/  LEA R98, P4, R10, R97.reuse, 0x1 ;  /* 0x000000610a627211 */ /* 0x080fe400078808ff */
[----:B------:R-:W-:Y:S02]  /*1600*/  CS2R R48, SRZ ;  /* 0x0000000000307805 */ /* 0x000fe4000001ff00 */
[----:B------:R-:W-:Y:S02]  /*1610*/  LEA R96, P5, R2, R97, 0x1 ;  /* 0x0000006102607211 */ /* 0x000fe400078a08ff */
[----:B------:R-:W-:Y:S02]  /*1620*/  CS2R R50, SRZ ;  /* 0x0000000000327805 */ /* 0x000fe4000001ff00 */
[-C--:B------:R-:W-:Y:S01]  /*1630*/  LEA.HI.X.SX32 R103, R15, R19.reuse, 0x1, P2 ;  /* 0x000000130f677211 */ /* 0x080fe200010f0eff */
[----:B------:R-:W-:Y:S01]  /*1640*/  IMAD.SHL.U32 R15, R13, 0x2, RZ ;  /* 0x000000020d0f7824 */ /* 0x000fe200078e00ff */
[-C--:B------:R-:W-:Y:S01]  /*1650*/  LEA.HI.X.SX32 R101, R0, R19.reuse, 0x1, P3 ;  /* 0x0000001300657211 */ /* 0x080fe200018f0eff */
[----:B------:R-:W-:Y:S01]  /*1660*/  IMAD.MOV.U32 R0, RZ, RZ, 0x3f800000 ;  /* 0x3f800000ff007424 */ /* 0x000fe200078e00ff */
[-C--:B------:R-:W-:Y:S01]  /*1670*/  LEA.HI.X.SX32 R99, R10, R19.reuse, 0x1, P4 ;  /* 0x000000130a637211 */ /* 0x080fe200020f0eff */
[----:B------:R-:W-:Y:S01]  /*1680*/  IMAD.SHL.U32 R10, R11, 0x2, RZ ;  /* 0x000000020b0a7824 */ /* 0x000fe200078e00ff */
[----:B------:R-:W-:Y:S01]  /*1690*/  LEA.HI.X.SX32 R97, R2, R19, 0x1, P5 ;  /* 0x0000001302617211 */ /* 0x000fe200028f0eff */
[----:B------:R-:W-:Y:S01]  /*16a0*/  IMAD R19, R13, 0x5, RZ ;  /* 0x000000050d137824 */ /* 0x000fe200078e02ff */
[-C--:B------:R-:W-:Y:S01]  /*16b0*/  IADD3 R136, P6, R137, R156.reuse, RZ ;  /* 0x0000009c89887210 */ /* 0x080fe20007fde0ff */
[----:B------:R-:W-:Y:S01]  /*16c0*/  IMAD.MOV.U32 R2, RZ, RZ, 0x3f800000 ;  /* 0x3f800000ff027424 */ /* 0x000fe200078e00ff */
[----:B------:R-:W-:-:S02]  /*16d0*/  IADD3 R146, P5, R29, R156, RZ ;  /* 0x0000009c1d927210 */ /* 0x000fc40007fbe0ff */
[----:B------:R-:W-:Y:S02]  /*16e0*/  CS2R R56, SRZ ;  /* 0x0000000000387805 */ /* 0x000fe4000001ff00 */
[-C--:B------:R-:W-:Y:S02]  /*16f0*/  LEA.HI.X.SX32 R137, R29, R157.reuse, 0x1, P6 ;  /* 0x0000009d1d897211 */ /* 0x080fe400030f0eff */
[----:B------:R-:W-:Y:S02]  /*1700*/  CS2R R28, SRZ ;  /* 0x00000000001c7805 */ /* 0x000fe4000001ff00 */
[----:B------:R-:W-:Y:S02]  /*1710*/  LEA.HI.X.SX32 R147, R19, R157, 0x1, P5 ;  /* 0x0000009d13937211 */ /* 0x000fe400028f0eff */
[----:B------:R-:W-:Y:S02]  /*1720*/  CS2R R58, SRZ ;  /* 0x00000000003a7805 */ /* 0x000fe4000001ff00 */
[-C--:B------:R-:W-:Y:S01]  /*1730*/  IADD3 R138, P4, R139, R156.reuse, RZ ;  /* 0x0000009c8b8a7210 */ /* 0x080fe20007f9e0ff */
[----:B------:R-:W-:Y:S01]  /*1740*/  UMOV UR4, URZ ;  /* 0x0000003f00047c82 */ /* 0x000fe20008000000 */
[-C--:B------:R-:W-:Y:S01]  /*1750*/  IADD3 R150, P5, R21, R156.reuse, RZ ;  /* 0x0000009c15967210 */ /* 0x080fe20007fbe0ff */
[----:B------:R-:W-:Y:S01]  /*1760*/  ULDC UR9, c[0x0][0x238] ;  /* 0x00008e0000097ab9 */ /* 0x000fe20000000800 */
[----:B------:R-:W-:-:S02]  /*1770*/  IADD3 R144, P6, R33, R156, RZ ;  /* 0x0000009c21907210 */ /* 0x000fc40007fde0ff */
[-C--:B------:R-:W-:Y:S02]  /*1780*/  IADD3 R134, P2, R135, R156.reuse, RZ ;  /* 0x0000009c87867210 */ /* 0x080fe40007f5e0ff */
[-C--:B------:R-:W-:Y:S02]  /*1790*/  LEA.HI.X.SX32 R139, R25, R157.reuse, 0x1, P4 ;  /* 0x0000009d198b7211 */ /* 0x080fe400020f0eff */
[-C--:B------:R-:W-:Y:S02]  /*17a0*/  LEA.HI.X.SX32 R151, R17, R157.reuse, 0x1, P5 ;  /* 0x0000009d11977211 */ /* 0x080fe400028f0eff */
[----:B------:R-:W-:Y:S02]  /*17b0*/  LEA.HI.X.SX32 R145, R21, R157, 0x1, P6 ;  /* 0x0000009d15917211 */ /* 0x000fe400030f0eff */
[-C--:B------:R-:W-:Y:S02]  /*17c0*/  IADD3 R132, P3, R133, R156.reuse, RZ ;  /* 0x0000009c85847210 */ /* 0x080fe40007f7e0ff */
[----:B------:R-:W-:-:S02]  /*17d0*/  IADD3 R130, P4, R131, R156, RZ ;  /* 0x0000009c83827210 */ /* 0x000fc40007f9e0ff */
[-C--:B------:R-:W-:Y:S02]  /*17e0*/  IADD3 R142, P5, R37, R156.reuse, RZ ;  /* 0x0000009c258e7210 */ /* 0x080fe40007fbe0ff */
[-C--:B------:R-:W-:Y:S02]  /*17f0*/  IADD3 R154, P6, R15, R156.reuse, RZ ;  /* 0x0000009c0f9a7210 */ /* 0x080fe40007fde0ff */
[-C--:B------:R-:W-:Y:S02]  /*1800*/  LEA.HI.X.SX32 R135, R31, R157.reuse, 0x1, P2 ;  /* 0x0000009d1f877211 */ /* 0x080fe400010f0eff */
[----:B------:R-:W-:Y:S02]  /*1810*/  CS2R R30, SRZ ;  /* 0x00000000001e7805 */ /* 0x000fe4000001ff00 */
[----:B------:R-:W-:Y:S02]  /*1820*/  IADD3 R128, P2, R129, R156, RZ ;  /* 0x0000009c81807210 */ /* 0x000fe40007f5e0ff */
[----:B------:R-:W-:-:S02]  /*1830*/  LEA.HI.X.SX32 R133, R33, R157, 0x1, P3 ;  /* 0x0000009d21857211 */ /* 0x000fc400018f0eff */
[----:B------:R-:W-:Y:S02]  /*1840*/  CS2R R32, SRZ ;  /* 0x0000000000207805 */ /* 0x000fe4000001ff00 */
[-C--:B------:R-:W-:Y:S02]  /*1850*/  LEA.HI.X.SX32 R131, R35, R157.reuse, 0x1, P4 ;  /* 0x0000009d23837211 */ /* 0x080fe400020f0eff */
[----:B------:R-:W-:Y:S02]  /*1860*/  CS2R R34, SRZ ;  /* 0x0000000000227805 */ /* 0x000fe4000001ff00 */
[-C--:B------:R-:W-:Y:S02]  /*1870*/  LEA.HI.X.SX32 R143, R23, R157.reuse, 0x1, P5 ;  /* 0x0000009d178f7211 */ /* 0x080fe400028f0eff */
[C---:B------:R-:W-:Y:S02]  /*1880*/  LEA.HI.X.SX32 R155, R13.reuse, R157, 0x1, P6 ;  /* 0x0000009d0d9b7211 */ /* 0x040fe400030f0eff */
[----:B------:R-:W-:-:S02]  /*1890*/  SHF.L.U32 R61, R13, 0x2, RZ ;  /* 0x000000020d3d7819 */ /* 0x000fc400000006ff */
[CC--:B------:R-:W-:Y:S02]  /*18a0*/  LEA R152, P3, R13.reuse, R156.reuse, 0x2 ;  /* 0x0000009c0d987211 */ /* 0x0c0fe400078610ff */
[CC--:B------:R-:W-:Y:S02]  /*18b0*/  LEA R148, P4, R13.reuse, R156.reuse, 0x3 ;  /* 0x0000009c0d947211 */ /* 0x0c0fe400078818ff */
[-C--:B------:R-:W-:Y:S01]  /*18c0*/  LEA R140, P5, R13, R156.reuse, 0x4 ;  /* 0x0000009c0d8c7211 */ /* 0x080fe200078a20ff */
[----:B------:R-:W-:Y:S01]  /*18d0*/  IMAD.MOV.U32 R13, RZ, RZ, RZ ;  /* 0x000000ffff0d7224 */ /* 0x000fe200078e00ff */
[----:B------:R-:W-:Y:S02]  /*18e0*/  IADD3 R126, P6, R127, R156, RZ ;  /* 0x0000009c7f7e7210 */ /* 0x000fe40007fde0ff */
[----:B------:R-:W-:Y:S02]  /*18f0*/  LEA.HI.X.SX32 R129, R37, R157, 0x1, P2 ;  /* 0x0000009d25817211 */ /* 0x000fe400010f0eff */
[----:B------:R-:W-:-:S02]  /*1900*/  CS2R R36, SRZ ;  /* 0x0000000000247805 */ /* 0x000fc4000001ff00 */
[C---:B------:R-:W-:Y:S02]  /*1910*/  ISETP.GE.U32.AND P2, PT, R11.reuse, 0x40, PT ;  /* 0x000000400b00780c */ /* 0x040fe40003f46070 */
[C---:B------:R-:W-:Y:S02]  /*1920*/  ISETP.LT.U32.AND P1, PT, R11.reuse, 0x40, !P1 ;  /* 0x000000400b00780c */ /* 0x040fe40004f21070 */
[C---:B------:R-:W-:Y:S02]  /*1930*/  ISETP.LT.U32.AND P0, PT, R11.reuse, 0x40, !P0 ;  /* 0x000000400b00780c */ /* 0x040fe40004701070 */
[----:B------:R-:W-:Y:S02]  /*1940*/  LEA R11, R11, UR6, 0x2 ;  /* 0x000000060b0b7c11 */ /* 0x000fe4000f8e10ff */
[----:B------:R-:W-:Y:S02]  /*1950*/  MOV R92, 0xff800000 ;  /* 0xff800000005c7802 */ /* 0x000fe40000000f00 */
[----:B------:R-:W-:-:S02]  /*1960*/  MOV R90, 0xff800000 ;  /* 0xff800000005a7802 */ /* 0x000fc40000000f00 */
[----:B------:R-:W-:Y:S02]  /*1970*/  MOV R25, 0x3f800000 ;  /* 0x3f80000000197802 */ /* 0x000fe40000000f00 */
[C---:B------:R-:W-:Y:S02]  /*1980*/  LOP3.LUT R17, R10.reuse, 0x10, RZ, 0x3c, !PT ;  /* 0x000000100a117812 */ /* 0x040fe400078e3cff */
[C---:B------:R-:W-:Y:S02]  /*1990*/  LOP3.LUT R18, R10.reuse, 0x20, RZ, 0x3c, !PT ;  /* 0x000000200a127812 */ /* 0x040fe400078e3cff */
[C---:B------:R-:W-:Y:S02]  /*19a0*/  LOP3.LUT R19, R10.reuse, 0x30, RZ, 0x3c, !PT ;  /* 0x000000300a137812 */ /* 0x040fe400078e3cff */
[C---:B------:R-:W-:Y:S02]  /*19b0*/  LOP3.LUT R20, R10.reuse, 0x40, RZ, 0x3c, !PT ;  /* 0x000000400a147812 */ /* 0x040fe400078e3cff */
[----:B------:R-:W-:-:S02]  /*19c0*/  LOP3.LUT R21, R10, 0x50, RZ, 0x3c, !PT ;  /* 0x000000500a157812 */ /* 0x000fc400078e3cff */
[C---:B------:R-:W-:Y:S02]  /*19d0*/  LOP3.LUT R22, R10.reuse, 0x60, RZ, 0x3c, !PT ;  /* 0x000000600a167812 */ /* 0x040fe400078e3cff */
[----:B------:R-:W-:Y:S02]  /*19e0*/  LOP3.LUT R23, R10, 0x70, RZ, 0x3c, !PT ;  /* 0x000000700a177812 */ /* 0x000fe400078e3cff */
[----:B------:R-:W-:Y:S02]  /*19f0*/  LOP3.LUT R12, R6, 0x20, RZ, 0x3c, !PT ;  /* 0x00000020060c7812 */ /* 0x000fe400078e3cff */
[----:B------:R-:W-:Y:S02]  /*1a00*/  LOP3.LUT R14, R5, 0x40, RZ, 0x3c, !PT ;  /* 0x00000040050e7812 */ /* 0x000fe400078e3cff */
[-C--:B------:R-:W-:Y:S02]  /*1a10*/  LEA.HI.X.SX32 R153, R15, R157.reuse, 0x1, P3 ;  /* 0x0000009d0f997211 */ /* 0x080fe400018f0eff */
[----:B------:R-:W-:-:S02]  /*1a20*/  LEA.HI.X.SX32 R149, R61, R157, 0x1, P4 ;  /* 0x0000009d3d957211 */ /* 0x000fc400020f0eff */
[-C--:B------:R-:W-:Y:S02]  /*1a30*/  LEA.HI.X.SX32 R141, R63, R157.reuse, 0x1, P5 ;  /* 0x0000009d3f8d7211 */ /* 0x080fe400028f0eff */
[----:B------:R-:W-:-:S07]  /*1a40*/  LEA.HI.X.SX32 R127, R65, R157, 0x1, P6 ;  /* 0x0000009d417f7211 */ /* 0x000fce00030f0eff */
.L_x_1:
[----:B------:R-:W-:-:S04]  /*1a50*/  IMAD.WIDE R60, R13, 0x2, R156 ;  /* 0x000000020d3c7825 */ /* 0x000fc800078e029c */
[C---:B------:R-:W-:Y:S01]  /*1a60*/  IMAD.WIDE R78, R13.reuse, 0x2, R154 ;  /* 0x000000020d4e7825 */ /* 0x040fe200078e029a */
[----:B------:R0:W2:Y:S03]  /*1a70*/  LDG.E.U16 R81, desc[UR10][R60.64] ;  /* 0x0000000a3c517981 */ /* 0x0000a6000c1e1500 */
[C---:B------:R-:W-:Y:S01]  /*1a80*/  IMAD.WIDE R74, R13.reuse, 0x2, R150 ;  /* 0x000000020d4a7825 */ /* 0x040fe200078e0296 */
[----:B------:R-:W3:Y:S03]  /*1a90*/  LDG.E.U16 R80, desc[UR10][R78.64] ;  /* 0x0000000a4e507981 */ /* 0x000ee6000c1e1500 */
[C---:B------:R-:W-:Y:S01]  /*1aa0*/  IMAD.WIDE R68, R13.reuse, 0x2, R140 ;  /* 0x000000020d447825 */ /* 0x040fe200078e028c */
[----:B------:R1:W4:Y:S03]  /*1ab0*/  LDG.E.U16 R82, desc[UR10][R74.64] ;  /* 0x0000000a4a527981 */ /* 0x000326000c1e1500 */
[----:B------:R-:W-:-:S02]  /*1ac0*/  IMAD.WIDE R76, R13, 0x2, R152 ;  /* 0x000000020d4c7825 */ /* 0x000fc400078e0298 */
[----:B------:R-:W5:Y:S02]  /*1ad0*/  LDG.E.U16 R69, desc[UR10][R68.64] ;  /* 0x0000000a44457981 */ /* 0x000f64000c1e1500 */
[C---:B------:R-:W-:Y:S02]  /*1ae0*/  IMAD.WIDE R70, R13.reuse, 0x2, R148 ;  /* 0x000000020d467825 */ /* 0x040fe400078e0294 */
[----:B------:R-:W4:Y:S02]  /*1af0*/  LDG.E.U16 R83, desc[UR10][R76.64] ;  /* 0x0000000a4c537981 */ /* 0x000f24000c1e1500 */
[C---:B------:R-:W-:Y:S02]  /*1b00*/  IMAD.WIDE R66, R13.reuse, 0x2, R138 ;  /* 0x000000020d427825 */ /* 0x040fe400078e028a */
[----:B------:R1:W4:Y:S02]  /*1b10*/  LDG.E.U16 R85, desc[UR10][R70.64] ;  /* 0x0000000a46557981 */ /* 0x000324000c1e1500 */
[----:B------:R-:W-:-:S02]  /*1b20*/  IMAD.WIDE R72, R13, 0x2, R146 ;  /* 0x000000020d487825 */ /* 0x000fc400078e0292 */
[----:B------:R-:W4:Y:S02]  /*1b30*/  LDG.E.U16 R66, desc[UR10][R66.64] ;  /* 0x0000000a42427981 */ /* 0x000f24000c1e1500 */
[C---:B------:R-:W-:Y:S02]  /*1b40*/  IMAD.WIDE R64, R13.reuse, 0x2, R136 ;  /* 0x000000020d407825 */ /* 0x040fe400078e0288 */
[----:B------:R1:W4:Y:S02]  /*1b50*/  LDG.E.U16 R84, desc[UR10][R72.64] ;  /* 0x0000000a48547981 */ /* 0x000324000c1e1500 */
[C---:B0-----:R-:W-:Y:S02]  /*1b60*/  IMAD.WIDE R60, R13.reuse, 0x2, R134 ;  /* 0x000000020d3c7825 */ /* 0x041fe400078e0286 */
[----:B------:R-:W4:Y:S02]  /*1b70*/  LDG.E.U16 R65, desc[UR10][R64.64] ;  /* 0x0000000a40417981 */ /* 0x000f24000c1e1500 */
[----:B------:R-:W-:-:S02]  /*1b80*/  IMAD.WIDE R62, R13, 0x2, R132 ;  /* 0x000000020d3e7825 */ /* 0x000fc400078e0284 */
[----:B------:R-:W4:Y:S02]  /*1b90*/  LDG.E.U16 R60, desc[UR10][R60.64] ;  /* 0x0000000a3c3c7981 */ /* 0x000f24000c1e1500 */
[C---:B-1----:R-:W-:Y:S02]  /*1ba0*/  IMAD.WIDE R74, R13.reuse, 0x2, R130 ;  /* 0x000000020d4a7825 */ /* 0x042fe400078e0282 */
[----:B------:R-:W4:Y:S02]  /*1bb0*/  LDG.E.U16 R87, desc[UR10][R62.64] ;  /* 0x0000000a3e577981 */ /* 0x000f24000c1e1500 */
[C---:B------:R-:W-:Y:S02]  /*1bc0*/  IMAD.WIDE R78, R13.reuse, 0x2, R144 ;  /* 0x000000020d4e7825 */ /* 0x040fe400078e0290 */
[----:B------:R-:W4:Y:S02]  /*1bd0*/  LDG.E.U16 R158, desc[UR10][R74.64] ;  /* 0x0000000a4a9e7981 */ /* 0x000f24000c1e1500 */
[----:B------:R-:W-:-:S02]  /*1be0*/  IMAD.WIDE R70, R13, 0x2, R128 ;  /* 0x000000020d467825 */ /* 0x000fc400078e0280 */
[----:B------:R-:W4:Y:S02]  /*1bf0*/  LDG.E.U16 R79, desc[UR10][R78.64] ;  /* 0x0000000a4e4f7981 */ /* 0x000f24000c1e1500 */
[C---:B------:R-:W-:Y:S02]  /*1c00*/  IMAD.WIDE R76, R13.reuse, 0x2, R142 ;  /* 0x000000020d4c7825 */ /* 0x040fe400078e028e */
[----:B------:R-:W4:Y:S02]  /*1c10*/  LDG.E.U16 R67, desc[UR10][R70.64] ;  /* 0x0000000a46437981 */ /* 0x000f24000c1e1500 */
[----:B------:R-:W-:Y:S02]  /*1c20*/  IMAD.WIDE R72, R13, 0x2, R126 ;  /* 0x000000020d487825 */ /* 0x000fe400078e027e */
[----:B------:R-:W4:Y:S04]  /*1c30*/  LDG.E.U16 R76, desc[UR10][R76.64] ;  /* 0x0000000a4c4c7981 */ /* 0x000f28000c1e1500 */
[----:B------:R-:W4:Y:S01]  /*1c40*/  LDG.E.U16 R160, desc[UR10][R72.64] ;  /* 0x0000000a48a07981 */ /* 0x000f22000c1e1500 */
[----:B------:R-:W-:Y:S06]  /*1c50*/  BAR.SYNC.DEFER_BLOCKING 0x0 ;  /* 0x0000000000007b1d */ /* 0x000fec0000010000 */
[----:B--2---:R-:W-:Y:S04]  /*1c60*/  STS.U16 [R10+UR6+0x2000], R81 ;  /* 0x002000510a007988 */ /* 0x004fe80008000406 */
[----:B-----5:R-:W-:Y:S04]  /*1c70*/  STS.U16 [R10+UR6+0x2800], R69 ;  /* 0x002800450a007988 */ /* 0x020fe80008000406 */
[----:B---3--:R-:W-:Y:S04]  /*1c80*/  STS.U16 [R17+UR6+0x2100], R80 ;  /* 0x0021005011007988 */ /* 0x008fe80008000406 */
[----:B----4-:R-:W-:Y:S04]  /*1c90*/  STS.U16 [R17+UR6+0x2900], R66 ;  /* 0x0029004211007988 */ /* 0x010fe80008000406 */
[----:B------:R-:W-:Y:S04]  /*1ca0*/  STS.U16 [R18+UR6+0x2200], R83 ;  /* 0x0022005312007988 */ /* 0x000fe80008000406 */
        /* <DEDUP_REMOVED lines=10> */
[----:B------:R-:W-:Y:S01]  /*1d50*/  STS.U16 [R23+UR6+0x2f00], R160 ;  /* 0x002f00a017007988 */ /* 0x000fe20008000406 */
[----:B------:R-:W-:Y:S06]  /*1d60*/  BAR.SYNC.DEFER_BLOCKING 0x0 ;  /* 0x0000000000007b1d */ /* 0x000fec0000010000 */
[----:B------:R-:W-:Y:S04]  /*1d70*/  LDSM.16.MT88.4 R80, [R6+UR6] ;  /* 0x000000060650783b */ /* 0x000fe80008004200 */
[----:B------:R-:W0:Y:S04]  /*1d80*/  LDSM.16.M88.4 R60, [R5+UR6+0x2000] ;  /* 0x00200006053c783b */ /* 0x000e280008000200 */
[----:B------:R-:W1:Y:S04]  /*1d90*/  LDSM.16.MT88.4 R72, [R12+UR6] ;  /* 0x000000060c48783b */ /* 0x000e680008004200 */
[----:B------:R-:W2:Y:S04]  /*1da0*/  LDSM.16.MT88.4 R68, [R6+UR6+0x400] ;  /* 0x000400060644783b */ /* 0x000ea80008004200 */
[----:B------:R-:W3:Y:S04]  /*1db0*/  LDSM.16.MT88.4 R84, [R12+UR6+0x400] ;  /* 0x000400060c54783b */ /* 0x000ee80008004200 */
[----:B------:R-:W-:Y:S04]  /*1dc0*/  LDSM.16.MT88.4 R64, [R6+UR6+0x800] ;  /* 0x000800060640783b */ /* 0x000fe80008004200 */
[----:B------:R-:W4:Y:S01]  /*1dd0*/  LDSM.16.M88.4 R76, [R14+UR6+0x2000] ;  /* 0x002000060e4c783b */ /* 0x000f220008000200 */
[-C--:B0-----:R-:W-:Y:S06]  /*1de0*/  HMMA.16816.F32 R80, R80, R60.reuse, RZ ;  /* 0x0000003c5050723c */ /* 0x081fec00000018ff */
[----:B-1----:R-:W-:-:S15]  /*1df0*/  HMMA.16816.F32 R72, R72, R60, RZ ;  /* 0x0000003c4848723c */ /* 0x002fde00000018ff */
[----:B------:R-:W-:-:S03]  /*1e00*/  NOP ;  /* 0x0000000000007918 */ /* 0x000fc60000000000 */
[-C--:B--2---:R-:W-:Y:S01]  /*1e10*/  HMMA.16816.F32 R68, R68, R62.reuse, R80 ;  /* 0x0000003e4444723c */ /* 0x084fe20000001850 */
[----:B------:R-:W-:Y:S05]  /*1e20*/  LDSM.16.MT88.4 R80, [R12+UR6+0xc00] ;  /* 0x000c00060c50783b */ /* 0x000fea0008004200 */
[----:B---3--:R-:W-:Y:S01]  /*1e30*/  HMMA.16816.F32 R84, R84, R62, R72 ;  /* 0x0000003e5454723c */ /* 0x008fe20000001848 */
[----:B------:R-:W0:Y:S04]  /*1e40*/  LDSM.16.MT88.4 R60, [R12+UR6+0x800] ;  /* 0x000800060c3c783b */ /* 0x000e280008004200 */
[----:B------:R-:W1:-:S13]  /*1e50*/  LDSM.16.MT88.4 R72, [R6+UR6+0xc00] ;  /* 0x000c00060648783b */ /* 0x000e5a0008004200 */
[-C--:B----4-:R-:W-:Y:S01]  /*1e60*/  HMMA.16816.F32 R64, R64, R76.reuse, R68 ;  /* 0x0000004c4040723c */ /* 0x090fe20000001844 */
[----:B------:R-:W-:Y:S05]  /*1e70*/  LDSM.16.MT88.4 R68, [R6+UR6+0x1000] ;  /* 0x001000060644783b */ /* 0x000fea0008004200 */
[----:B0-----:R-:W-:Y:S01]  /*1e80*/  HMMA.16816.F32 R84, R60, R76, R84 ;  /* 0x0000004c3c54723c */ /* 0x001fe20000001854 */
[----:B------:R-:W-:-:S15]  /*1e90*/  LDSM.16.MT88.4 R60, [R12+UR6+0x1000] ;  /* 0x001000060c3c783b */ /* 0x000fde0008004200 */
[----:B------:R-:W-:-:S02]  /*1ea0*/  NOP ;  /* 0x0000000000007918 */ /* 0x000fc40000000000 */
[-C--:B-1----:R-:W-:Y:S01]  /*1eb0*/  HMMA.16816.F32 R72, R72, R78.reuse, R64 ;  /* 0x0000004e4848723c */ /* 0x082fe20000001840 */
[----:B------:R-:W0:Y:S05]  /*1ec0*/  LDSM.16.M88.4 R64, [R5+UR6+0x2080] ;  /* 0x002080060540783b */ /* 0x000e2a0008000200 */
[----:B------:R-:W-:Y:S01]  /*1ed0*/  HMMA.16816.F32 R80, R80, R78, R84 ;  /* 0x0000004e5050723c */ /* 0x000fe20000001854 */
[----:B------:R-:W1:Y:S04]  /*1ee0*/  LDSM.16.MT88.4 R76, [R6+UR6+0x1400] ;  /* 0x00140006064c783b */ /* 0x000e680008004200 */
[----:B------:R-:W2:-:S13]  /*1ef0*/  LDSM.16.MT88.4 R84, [R12+UR6+0x1400] ;  /* 0x001400060c54783b */ /* 0x000e9a0008004200 */
[-C--:B0-----:R-:W-:Y:S01]  /*1f00*/  HMMA.16816.F32 R68, R68, R64.reuse, R72 ;  /* 0x000000404444723c */ /* 0x081fe20000001848 */
[----:B------:R-:W-:Y:S05]  /*1f10*/  LDSM.16.M88.4 R72, [R14+UR6+0x2080] ;  /* 0x002080060e48783b */ /* 0x000fea0008000200 */
[----:B------:R-:W-:Y:S01]  /*1f20*/  HMMA.16816.F32 R60, R60, R64, R80 ;  /* 0x000000403c3c723c */ /* 0x000fe20000001850 */
[----:B------:R-:W0:-:S15]  /*1f30*/  LDSM.16.MT88.4 R80, [R6+UR6+0x1800] ;  /* 0x001800060650783b */ /* 0x000e1e0008004200 */
[----:B------:R-:W-:-:S02]  /*1f40*/  NOP ;  /* 0x0000000000007918 */ /* 0x000fc40000000000 */
[-C--:B-1----:R-:W-:Y:S01]  /*1f50*/  HMMA.16816.F32 R68, R76, R66.reuse, R68 ;  /* 0x000000424c44723c */ /* 0x082fe20000001844 */
[----:B------:R-:W1:Y:S05]  /*1f60*/  LDSM.16.MT88.4 R76, [R12+UR6+0x1800] ;  /* 0x001800060c4c783b */ /* 0x000e6a0008004200 */
[----:B--2---:R-:W-:Y:S01]  /*1f70*/  HMMA.16816.F32 R60, R84, R66, R60 ;  /* 0x00000042543c723c */ /* 0x004fe2000000183c */
[----:B------:R-:W2:-:S15]  /*1f80*/  LDSM.16.MT88.4 R64, [R6+UR6+0x1c00] ;  /* 0x001c00060640783b */ /* 0x000e9e0008004200 */
[----:B------:R-:W-:-:S02]  /*1f90*/  NOP ;  /* 0x0000000000007918 */ /* 0x000fc40000000000 */
[-C--:B0-----:R-:W-:Y:S01]  /*1fa0*/  HMMA.16816.F32 R68, R80, R72.reuse, R68 ;  /* 0x000000485044723c */ /* 0x081fe20000001844 */
[----:B------:R-:W0:Y:S05]  /*1fb0*/  LDSM.16.MT88.4 R80, [R12+UR6+0x1c00] ;  /* 0x001c00060c50783b */ /* 0x000e2a0008004200 */
[----:B-1----:R-:W-:-:S15]  /*1fc0*/  HMMA.16816.F32 R60, R76, R72, R60 ;  /* 0x000000484c3c723c */ /* 0x002fde000000183c */
[----:B------:R-:W-:-:S03]  /*1fd0*/  NOP ;  /* 0x0000000000007918 */ /* 0x000fc60000000000 */
[-C--:B--2---:R-:W-:Y:S06]  /*1fe0*/  HMMA.16816.F32 R64, R64, R74.reuse, R68 ;  /* 0x0000004a4040723c */ /* 0x084fec0000001844 */
[----:B0-----:R-:W-:-:S15]  /*1ff0*/  HMMA.16816.F32 R60, R80, R74, R60 ;  /* 0x0000004a503c723c */ /* 0x001fde000000183c */
[----:B------:R-:W-:-:S03]  /*2000*/  NOP ;  /* 0x0000000000007918 */ /* 0x000fc60000000000 */
[----:B------:R-:W-:Y:S01]  /*2010*/  FMUL R68, R64, UR9 ;  /* 0x0000000940447c20 */ /* 0x000fe20008400000 */
[----:B------:R-:W-:Y:S01]  /*2020*/  FMUL R69, R65, UR9 ;  /* 0x0000000941457c20 */ /* 0x000fe20008400000 */
[----:B------:R-:W-:Y:S01]  /*2030*/  FMUL R70, R66, UR9 ;  /* 0x0000000942467c20 */ /* 0x000fe20008400000 */
[----:B------:R-:W-:-:S03]  /*2040*/  FMUL R71, R67, UR9 ;  /* 0x0000000943477c20 */ /* 0x000fc60008400000 */
[----:B------:R-:W-:Y:S02]  /*2050*/  FMNMX R68, R68, R69, !PT ;  /* 0x0000004544447209 */ /* 0x000fe40007800000 */
[----:B------:R-:W-:Y:S01]  /*2060*/  FMNMX R70, R70, R71, !PT ;  /* 0x0000004746467209 */ /* 0x000fe20007800000 */
[----:B------:R-:W-:Y:S01]  /*2070*/  FMUL R72, R60, UR9 ;  /* 0x000000093c487c20 */ /* 0x000fe20008400000 */
[----:B------:R-:W-:Y:S01]  /*2080*/  FMUL R73, R61, UR9 ;  /* 0x000000093d497c20 */ /* 0x000fe20008400000 */
[----:B------:R-:W-:Y:S01]  /*2090*/  FMUL R74, R62, UR9 ;  /* 0x000000093e4a7c20 */ /* 0x000fe20008400000 */
[----:B------:R-:W-:-:S03]  /*20a0*/  FMUL R75, R63, UR9 ;  /* 0x000000093f4b7c20 */ /* 0x000fc60008400000 */
[----:B------:R-:W-:Y:S02]  /*20b0*/  FMNMX R72, R72, R73, !PT ;  /* 0x0000004948487209 */ /* 0x000fe40007800000 */
[----:B------:R-:W-:Y:S01]  /*20c0*/  FMNMX R74, R74, R75, !PT ;  /* 0x0000004b4a4a7209 */ /* 0x000fe20007800000 */
[----:B------:R-:W0:Y:S04]  /*20d0*/  SHFL.BFLY PT, R69, R68, 0x2, 0x1f ;  /* 0x0c401f0044457f89 */ /* 0x000e2800000e0000 */
[----:B------:R-:W1:Y:S04]  /*20e0*/  SHFL.BFLY PT, R71, R70, 0x2, 0x1f ;  /* 0x0c401f0046477f89 */ /* 0x000e6800000e0000 */
[----:B------:R-:W2:Y:S04]  /*20f0*/  SHFL.BFLY PT, R75, R72, 0x2, 0x1f ;  /* 0x0c401f00484b7f89 */ /* 0x000ea800000e0000 */
[----:B------:R-:W3:Y:S01]  /*2100*/  SHFL.BFLY PT, R79, R74, 0x2, 0x1f ;  /* 0x0c401f004a4f7f89 */ /* 0x000ee200000e0000 */
[----:B0-----:R-:W-:-:S02]  /*2110*/  FMNMX R69, R68, R69, !PT ;  /* 0x0000004544457209 */ /* 0x001fc40007800000 */
[----:B-1----:R-:W-:Y:S02]  /*2120*/  FMNMX R73, R70, R71, !PT ;  /* 0x0000004746497209 */ /* 0x002fe40007800000 */
[----:B--2---:R-:W-:Y:S02]  /*2130*/  FMNMX R77, R72, R75, !PT ;  /* 0x0000004b484d7209 */ /* 0x004fe40007800000 */
[----:B---3--:R-:W-:Y:S01]  /*2140*/  FMNMX R81, R74, R79, !PT ;  /* 0x0000004f4a517209 */ /* 0x008fe20007800000 */
[----:B------:R-:W0:Y:S04]  /*2150*/  SHFL.BFLY PT, R76, R69, 0x1, 0x1f ;  /* 0x0c201f00454c7f89 */ /* 0x000e2800000e0000 */
[----:B------:R-:W1:Y:S04]  /*2160*/  SHFL.BFLY PT, R78, R73, 0x1, 0x1f ;  /* 0x0c201f00494e7f89 */ /* 0x000e6800000e0000 */
[----:B------:R-:W2:Y:S04]  /*2170*/  SHFL.BFLY PT, R80, R77, 0x1, 0x1f ;  /* 0x0c201f004d507f89 */ /* 0x000ea800000e0000 */
[----:B------:R-:W3:Y:S01]  /*2180*/  SHFL.BFLY PT, R68, R81, 0x1, 0x1f ;  /* 0x0c201f0051447f89 */ /* 0x000ee200000e0000 */
[----:B0-----:R-:W-:Y:S01]  /*2190*/  FMNMX R71, R69, R76, !PT ;  /* 0x0000004c45477209 */ /* 0x001fe20007800000 */
[----:B------:R-:W-:Y:S01]  /*21a0*/  BAR.SYNC.DEFER_BLOCKING 0x0 ;  /* 0x0000000000007b1d */ /* 0x000fe20000010000 */
[----:B-1----:R-:W-:-:S02]  /*21b0*/  FMNMX R75, R73, R78, !PT ;  /* 0x0000004e494b7209 */ /* 0x002fc40007800000 */
[----:B--2---:R-:W-:Y:S02]  /*21c0*/  FMNMX R79, R77, R80, !PT ;  /* 0x000000504d4f7209 */ /* 0x004fe40007800000 */
[----:B---3--:R-:W-:Y:S01]  /*21d0*/  FMNMX R83, R81, R68, !PT ;  /* 0x0000004451537209 */ /* 0x008fe20007800000 */
[----:B------:R-:W-:Y:S04]  /*21e0*/  @P1 STS [R4+0x2000], R71 ;  /* 0x0020004704001388 */ /* 0x000fe80000000800 */
[----:B------:R-:W-:Y:S04]  /*21f0*/  @P1 STS [R4+0x2040], R75 ;  /* 0x0020404b04001388 */ /* 0x000fe80000000800 */
[----:B------:R-:W-:Y:S04]  /*2200*/  @P1 STS [R4+0x2080], R79 ;  /* 0x0020804f04001388 */ /* 0x000fe80000000800 */
[----:B------:R-:W-:Y:S01]  /*2210*/  @P1 STS [R4+0x20c0], R83 ;  /* 0x0020c05304001388 */ /* 0x000fe20000000800 */
[----:B------:R-:W-:Y:S06]  /*2220*/  BAR.SYNC.DEFER_BLOCKING 0x0 ;  /* 0x0000000000007b1d */ /* 0x000fec0000010000 */
[----:B------:R-:W0:Y:S04]  /*2230*/  @!P2 LDS R15, [R11+0x2000] ;  /* 0x002000000b0fa984 */ /* 0x000e280000000800 */
[----:B0-----:R-:W0:Y:S02]  /*2240*/  SHFL.BFLY PT, R68, R15, 0x1, 0x1f ;  /* 0x0c201f000f447f89 */ /* 0x001e2400000e0000 */
[----:B0-----:R-:W-:-:S05]  /*2250*/  FMNMX R68, R15, R68, !PT ;  /* 0x000000440f447209 */ /* 0x001fca0007800000 */
[----:B------:R-:W-:Y:S01]  /*2260*/  @P0 STS [R11+0x2000], R68 ;  /* 0x002000440b000388 */ /* 0x000fe20000000800 */
[----:B------:R-:W-:Y:S06]  /*2270*/  BAR.SYNC.DEFER_BLOCKING 0x0 ;  /* 0x0000000000007b1d */ /* 0x000fec0000010000 */
[----:B------:R-:W0:Y:S04]  /*2280*/  LDS R76, [R3+UR6+0x2040] ;  /* 0x00204006034c7984 */ /* 0x000e280008000800 */
[----:B------:R-:W1:Y:S04]  /*2290*/  LDS R77, [R3+UR6+0x2000] ;  /* 0x00200006034d7984 */ /* 0x000e680008000800 */
[----:B------:R-:W2:Y:S04]  /*22a0*/  LDS R71, [R3+UR6+0x2080] ;  /* 0x0020800603477984 */ /* 0x000ea80008000800 */
[----:B------:R-:W3:Y:S01]  /*22b0*/  LDS R78, [R3+UR6+0x20c0] ;  /* 0x0020c006034e7984 */ /* 0x000ee20008000800 */
[----:B0-----:R-:W-:-:S02]  /*22c0*/  FMNMX R76, R76, R91, !PT ;  /* 0x0000005b4c4c7209 */ /* 0x001fc40007800000 */
[----:B-1----:R-:W-:-:S03]  /*22d0*/  FMNMX R77, R77, R92, !PT ;  /* 0x0000005c4d4d7209 */ /* 0x002fc60007800000 */
[--C-:B------:R-:W-:Y:S01]  /*22e0*/  FFMA R66, R66, UR9, -R76.reuse ;  /* 0x0000000942427c23 */ /* 0x100fe2000800084c */
[----:B--2---:R-:W-:Y:S01]  /*22f0*/  FMNMX R79, R71, R90, !PT ;  /* 0x0000005a474f7209 */ /* 0x004fe20007800000 */
[----:B------:R-:W-:Y:S01]  /*2300*/  FFMA R67, R67, UR9, -R76 ;  /* 0x0000000943437c23 */ /* 0x000fe2000800084c */
[----:B---3--:R-:W-:Y:S01]  /*2310*/  FMNMX R78, R78, R89, !PT ;  /* 0x000000594e4e7209 */ /* 0x008fe20007800000 */
[--C-:B------:R-:W-:Y:S01]  /*2320*/  FFMA R64, R64, UR9, -R77.reuse ;  /* 0x0000000940407c23 */ /* 0x100fe2000800084d */
[----:B------:R-:W-:Y:S01]  /*2330*/  FFMA R65, R65, UR9, -R77 ;  /* 0x0000000941417c23 */ /* 0x000fe2000800084d */
[--C-:B------:R-:W-:Y:S01]  /*2340*/  FFMA R60, R60, UR9, -R79.reuse ;  /* 0x000000093c3c7c23 */ /* 0x100fe2000800084f */
[----:B------:R-:W-:Y:S01]  /*2350*/  FFMA R61, R61, UR9, -R79 ;  /* 0x000000093d3d7c23 */ /* 0x000fe2000800084f */
[--C-:B------:R-:W-:Y:S01]  /*2360*/  FFMA R62, R62, UR9, -R78.reuse ;  /* 0x000000093e3e7c23 */ /* 0x100fe2000800084e */
[----:B------:R-:W-:Y:S01]  /*2370*/  FFMA R63, R63, UR9, -R78 ;  /* 0x000000093f3f7c23 */ /* 0x000fe2000800084e */
[----:B------:R-:W-:Y:S01]  /*2380*/  FMUL R66, R66, 1.4426950216293334961 ;  /* 0x3fb8aa3b42427820 */ /* 0x000fe20000400000 */
[----:B------:R-:W-:Y:S01]  /*2390*/  FMUL R67, R67, 1.4426950216293334961 ;  /* 0x3fb8aa3b43437820 */ /* 0x000fe20000400000 */
[----:B------:R-:W-:Y:S01]  /*23a0*/  FMUL R64, R64, 1.4426950216293334961 ;  /* 0x3fb8aa3b40407820 */ /* 0x000fe20000400000 */
[----:B------:R-:W-:Y:S01]  /*23b0*/  FMUL R65, R65, 1.4426950216293334961 ;  /* 0x3fb8aa3b41417820 */ /* 0x000fe20000400000 */
[----:B------:R-:W-:Y:S01]  /*23c0*/  FMUL R60, R60, 1.4426950216293334961 ;  /* 0x3fb8aa3b3c3c7820 */ /* 0x000fe20000400000 */
[----:B------:R-:W-:Y:S01]  /*23d0*/  FMUL R61, R61, 1.4426950216293334961 ;  /* 0x3fb8aa3b3d3d7820 */ /* 0x000fe20000400000 */
[----:B------:R-:W-:Y:S01]  /*23e0*/  FMUL R62, R62, 1.4426950216293334961 ;  /* 0x3fb8aa3b3e3e7820 */ /* 0x000fe20000400000 */
[----:B------:R-:W-:Y:S01]  /*23f0*/  FMUL R63, R63, 1.4426950216293334961 ;  /* 0x3fb8aa3b3f3f7820 */ /* 0x000fe20000400000 */
[----:B------:R-:W-:Y:S08]  /*2400*/  MUFU.EX2 R68, R64 ;  /* 0x0000004000447308 */ /* 0x000ff00000000800 */
[----:B------:R-:W0:Y:S08]  /*2410*/  MUFU.EX2 R69, R65 ;  /* 0x0000004100457308 */ /* 0x000e300000000800 */
[----:B------:R-:W-:Y:S08]  /*2420*/  MUFU.EX2 R66, R66 ;  /* 0x0000004200427308 */ /* 0x000ff00000000800 */
[----:B------:R-:W1:Y:S08]  /*2430*/  MUFU.EX2 R67, R67 ;  /* 0x0000004300437308 */ /* 0x000e700000000800 */
[----:B------:R-:W-:Y:S08]  /*2440*/  MUFU.EX2 R70, R60 ;  /* 0x0000003c00467308 */ /* 0x000ff00000000800 */
[----:B------:R-:W2:Y:S08]  /*2450*/  MUFU.EX2 R71, R61 ;  /* 0x0000003d00477308 */ /* 0x000eb00000000800 */
[----:B------:R-:W-:Y:S08]  /*2460*/  MUFU.EX2 R73, R62 ;  /* 0x0000003e00497308 */ /* 0x000ff00000000800 */
[----:B------:R-:W3:Y:S01]  /*2470*/  MUFU.EX2 R72, R63 ;  /* 0x0000003f00487308 */ /* 0x000ee20000000800 */
[----:B0-----:R-:W-:Y:S01]  /*2480*/  FADD R64, R68, R69 ;  /* 0x0000004544407221 */ /* 0x001fe20000000000 */
[----:B-1----:R-:W-:Y:S01]  /*2490*/  FADD R65, R66, R67 ;  /* 0x0000004342417221 */ /* 0x002fe20000000000 */
[----:B--2---:R-:W-:-:S03]  /*24a0*/  FADD R60, R70, R71 ;  /* 0x00000047463c7221 */ /* 0x004fc60000000000 */
[----:B------:R-:W0:Y:S04]  /*24b0*/  SHFL.BFLY PT, R75, R64, 0x2, 0x1f ;  /* 0x0c401f00404b7f89 */ /* 0x000e2800000e0000 */
[----:B------:R-:W1:Y:S01]  /*24c0*/  SHFL.BFLY PT, R80, R65, 0x2, 0x1f ;  /* 0x0c401f0041507f89 */ /* 0x000e6200000e0000 */
[----:B---3--:R-:W-:-:S03]  /*24d0*/  FADD R74, R73, R72 ;  /* 0x00000048494a7221 */ /* 0x008fc60000000000 */
[----:B------:R-:W2:Y:S04]  /*24e0*/  SHFL.BFLY PT, R61, R60, 0x2, 0x1f ;  /* 0x0c401f003c3d7f89 */ /* 0x000ea800000e0000 */
[----:B------:R-:W3:Y:S01]  /*24f0*/  SHFL.BFLY PT, R81, R74, 0x2, 0x1f ;  /* 0x0c401f004a517f89 */ /* 0x000ee200000e0000 */
[----:B0-----:R-:W-:Y:S01]  /*2500*/  FADD R75, R64, R75 ;  /* 0x0000004b404b7221 */ /* 0x001fe20000000000 */
[----:B-1----:R-:W-:-:S04]  /*2510*/  FADD R80, R65, R80 ;  /* 0x0000005041507221 */ /* 0x002fc80000000000 */
[----:B------:R-:W0:Y:S01]  /*2520*/  SHFL.BFLY PT, R62, R75, 0x1, 0x1f ;  /* 0x0c201f004b3e7f89 */ /* 0x000e2200000e0000 */
[----:B--2---:R-:W-:Y:S01]  /*2530*/  FADD R63, R60, R61 ;  /* 0x0000003d3c3f7221 */ /* 0x004fe20000000000 */
[----:B---3--:R-:W-:Y:S02]  /*2540*/  FADD R81, R74, R81 ;  /* 0x000000514a517221 */ /* 0x008fe40000000000 */
[----:B------:R-:W1:Y:S04]  /*2550*/  SHFL.BFLY PT, R61, R80, 0x1, 0x1f ;  /* 0x0c201f00503d7f89 */ /* 0x000e6800000e0000 */
[----:B------:R-:W2:Y:S04]  /*2560*/  SHFL.BFLY PT, R82, R63, 0x1, 0x1f ;  /* 0x0c201f003f527f89 */ /* 0x000ea800000e0000 */
[----:B------:R-:W3:Y:S01]  /*2570*/  SHFL.BFLY PT, R64, R81, 0x1, 0x1f ;  /* 0x0c201f0051407f89 */ /* 0x000ee200000e0000 */
[----:B0-----:R-:W-:Y:S01]  /*2580*/  FADD R65, R75, R62 ;  /* 0x0000003e4b417221 */ /* 0x001fe20000000000 */
[----:B------:R-:W-:Y:S01]  /*2590*/  BAR.SYNC.DEFER_BLOCKING 0x0 ;  /* 0x0000000000007b1d */ /* 0x000fe20000010000 */
[----:B-1----:R-:W-:Y:S01]  /*25a0*/  FADD R83, R80, R61 ;  /* 0x0000003d50537221 */ /* 0x002fe20000000000 */
[----:B--2---:R-:W-:Y:S01]  /*25b0*/  FADD R85, R63, R82 ;  /* 0x000000523f557221 */ /* 0x004fe20000000000 */
[----:B---3--:R-:W-:-:S03]  /*25c0*/  FADD R93, R81, R64 ;  /* 0x00000040515d7221 */ /* 0x008fc60000000000 */
[----:B------:R-:W-:Y:S04]  /*25d0*/  @P1 STS [R4+0x2000], R65 ;  /* 0x0020004104001388 */ /* 0x000fe80000000800 */
[----:B------:R-:W-:Y:S04]  /*25e0*/  @P1 STS [R4+0x2040], R83 ;  /* 0x0020405304001388 */ /* 0x000fe80000000800 */
[----:B------:R-:W-:Y:S04]  /*25f0*/  @P1 STS [R4+0x2080], R85 ;  /* 0x0020805504001388 */ /* 0x000fe80000000800 */
[----:B------:R-:W-:Y:S01]  /*2600*/  @P1 STS [R4+0x20c0], R93 ;  /* 0x0020c05d04001388 */ /* 0x000fe20000000800 */
[----:B------:R-:W-:Y:S06]  /*2610*/  BAR.SYNC.DEFER_BLOCKING 0x0 ;  /* 0x0000000000007b1d */ /* 0x000fec0000010000 */
[----:B------:R-:W0:Y:S04]  /*2620*/  @!P2 LDS R16, [R11+0x2000] ;  /* 0x002000000b10a984 */ /* 0x000e280000000800 */
[----:B0-----:R-:W0:Y:S02]  /*2630*/  SHFL.BFLY PT, R61, R16, 0x1, 0x1f ;  /* 0x0c201f00103d7f89 */ /* 0x001e2400000e0000 */
[----:B0-----:R-:W-:-:S05]  /*2640*/  FADD R60, R16, R61 ;  /* 0x0000003d103c7221 */ /* 0x001fca0000000000 */
[----:B------:R0:W-:Y:S01]  /*2650*/  @P0 STS [R11+0x2000], R60 ;  /* 0x0020003c0b000388 */ /* 0x0001e20000000800 */
[C---:B------:R-:W-:Y:S01]  /*2660*/  IMAD.WIDE R158, R24.reuse, 0x2, R124 ;  /* 0x00000002189e7825 */ /* 0x040fe200078e027c */
[----:B------:R-:W-:Y:S03]  /*2670*/  BAR.SYNC.DEFER_BLOCKING 0x0 ;  /* 0x0000000000007b1d */ /* 0x000fe60000010000 */
[----:B------:R-:W-:-:S04]  /*2680*/  IMAD.WIDE R160, R24, 0x2, R120 ;  /* 0x0000000218a07825 */ /* 0x000fc800078e0278 */
[----:B0-----:R-:W-:-:S04]  /*2690*/  IMAD.WIDE R60, R24, 0x2, R110 ;  /* 0x00000002183c7825 */ /* 0x001fc800078e026e */
[----:B------:R-:W-:-:S04]  /*26a0*/  IMAD.WIDE R86, R24, 0x2, R122 ;  /* 0x0000000218567825 */ /* 0x000fc800078e027a */
[----:B------:R-:W-:-:S04]  /*26b0*/  IMAD.WIDE R80, R24, 0x2, R118 ;  /* 0x0000000218507825 */ /* 0x000fc800078e0276 */
[C---:B------:R-:W-:Y:S01]  /*26c0*/  IMAD.WIDE R64, R24.reuse, 0x2, R116 ;  /* 0x0000000218407825 */ /* 0x040fe200078e0274 */
[----:B------:R-:W2:Y:S03]  /*26d0*/  LDG.E.U16 R158, desc[UR10][R158.64] ;  /* 0x0000000a9e9e7981 */ /* 0x000ea6000c1e1500 */
[C---:B------:R-:W-:Y:S01]  /*26e0*/  IMAD.WIDE R62, R24.reuse, 0x2, R106 ;  /* 0x00000002183e7825 */ /* 0x040fe200078e026a */
[----:B------:R-:W3:Y:S03]  /*26f0*/  LDG.E.U16 R160, desc[UR10][R160.64] ;  /* 0x0000000aa0a07981 */ /* 0x000ee6000c1e1500 */
[C---:B------:R-:W-:Y:S01]  /*2700*/  IMAD.WIDE R164, R24.reuse, 0x2, R114 ;  /* 0x0000000218a47825 */ /* 0x040fe200078e0272 */
[----:B------:R-:W4:Y:S04]  /*2710*/  LDG.E.U16 R86, desc[UR10][R86.64] ;  /* 0x0000000a56567981 */ /* 0x000f28000c1e1500 */
[----:B------:R0:W5:Y:S01]  /*2720*/  LDG.E.U16 R159, desc[UR10][R60.64] ;  /* 0x0000000a3c9f7981 */ /* 0x000162000c1e1500 */
[----:B------:R-:W-:-:S03]  /*2730*/  IMAD.WIDE R162, R24, 0x2, R112 ;  /* 0x0000000218a27825 */ /* 0x000fc600078e0270 */
[----:B------:R1:W5:Y:S01]  /*2740*/  LDG.E.U16 R74, desc[UR10][R80.64] ;  /* 0x0000000a504a7981 */ /* 0x000362000c1e1500 */
[----:B------:R-:W-:-:S03]  /*2750*/  IMAD.WIDE R84, R24, 0x2, R108 ;  /* 0x0000000218547825 */ /* 0x000fc600078e026c */
[----:B------:R1:W5:Y:S01]  /*2760*/  LDG.E.U16 R75, desc[UR10][R64.64] ;  /* 0x0000000a404b7981 */ /* 0x000362000c1e1500 */
[----:B0-----:R-:W-:-:S03]  /*2770*/  IMAD.WIDE R60, R24, 0x2, R104 ;  /* 0x00000002183c7825 */ /* 0x001fc600078e0268 */
[----:B------:R-:W5:Y:S01]  /*2780*/  LDG.E.U16 R87, desc[UR10][R62.64] ;  /* 0x0000000a3e577981 */ /* 0x000f62000c1e1500 */
[----:B------:R-:W-:-:S03]  /*2790*/  IMAD.WIDE R82, R24, 0x2, R100 ;  /* 0x0000000218527825 */ /* 0x000fc600078e0264 */
[----:B------:R0:W5:Y:S01]  /*27a0*/  LDG.E.U16 R161, desc[UR10][R60.64] ;  /* 0x0000000a3ca17981 */ /* 0x000162000c1e1500 */
[----:B-1----:R-:W-:-:S03]  /*27b0*/  IMAD.WIDE R80, R24, 0x2, R102 ;  /* 0x0000000218507825 */ /* 0x002fc600078e0266 */
[----:B------:R-:W5:Y:S01]  /*27c0*/  LDG.E.U16 R164, desc[UR10][R164.64] ;  /* 0x0000000aa4a47981 */ /* 0x000f62000c1e1500 */
[----:B------:R-:W-:-:S03]  /*27d0*/  IMAD.WIDE R64, R24, 0x2, R98 ;  /* 0x0000000218407825 */ /* 0x000fc600078e0262 */
[----:B------:R-:W5:Y:S01]  /*27e0*/  LDG.E.U16 R162, desc[UR10][R162.64] ;  /* 0x0000000aa2a27981 */ /* 0x000f62000c1e1500 */
[----:B0-----:R-:W-:-:S03]  /*27f0*/  IMAD.WIDE R60, R24, 0x2, R94 ;  /* 0x00000002183c7825 */ /* 0x001fc600078e025e */
[----:B------:R-:W5:Y:S01]  /*2800*/  LDG.E.U16 R93, desc[UR10][R84.64] ;  /* 0x0000000a545d7981 */ /* 0x000f62000c1e1500 */
[----:B------:R-:W-:-:S03]  /*2810*/  IMAD.WIDE R62, R24, 0x2, R96 ;  /* 0x00000002183e7825 */ /* 0x000fc600078e0260 */
[----:B------:R0:W5:Y:S04]  /*2820*/  LDG.E.U16 R82, desc[UR10][R82.64] ;  /* 0x0000000a52527981 */ /* 0x000168000c1e1500 */
[----:B------:R-:W5:Y:S04]  /*2830*/  LDG.E.U16 R163, desc[UR10][R80.64] ;  /* 0x0000000a50a37981 */ /* 0x000f68000c1e1500 */
[----:B------:R-:W5:Y:S04]  /*2840*/  LDG.E.U16 R84, desc[UR10][R64.64] ;  /* 0x0000000a40547981 */ /* 0x000f68000c1e1500 */
[----:B------:R1:W5:Y:S04]  /*2850*/  LDG.E.U16 R165, desc[UR10][R62.64] ;  /* 0x0000000a3ea57981 */ /* 0x000368000c1e1500 */
[----:B------:R-:W5:Y:S04]  /*2860*/  LDG.E.U16 R60, desc[UR10][R60.64] ;  /* 0x0000000a3c3c7981 */ /* 0x000f68000c1e1500 */
[----:B0-----:R-:W-:Y:S04]  /*2870*/  LDS R83, [R3+UR6+0x2040] ;  /* 0x0020400603537984 */ /* 0x001fe80008000800 */
[----:B-1----:R-:W0:Y:S04]  /*2880*/  LDS R62, [R3+UR6+0x2000] ;  /* 0x00200006033e7984 */ /* 0x002e280008000800 */
[----:B------:R-:W-:Y:S04]  /*2890*/  LDS R81, [R3+UR6+0x2080] ;  /* 0x0020800603517984 */ /* 0x000fe80008000800 */
[----:B------:R-:W-:Y:S01]  /*28a0*/  LDS R80, [R3+UR6+0x20c0] ;  /* 0x0020c00603507984 */ /* 0x000fe20008000800 */
[----:B------:R-:W-:Y:S01]  /*28b0*/  BAR.SYNC.DEFER_BLOCKING 0x0 ;  /* 0x0000000000007b1d */ /* 0x000fe20000010000 */
[----:B------:R-:W-:-:S02]  /*28c0*/  F2FP.F16.F32.PACK_AB R65, R67, R66 ;  /* 0x000000424341723e */ /* 0x000fc400000000ff */
[----:B------:R-:W-:Y:S02]  /*28d0*/  F2FP.F16.F32.PACK_AB R64, R69, R68 ;  /* 0x000000444540723e */ /* 0x000fe400000000ff */
[----:B------:R-:W-:Y:S02]  /*28e0*/  F2FP.F16.F32.PACK_AB R66, R71, R70 ;  /* 0x000000464742723e */ /* 0x000fe400000000ff */
[----:B------:R-:W-:Y:S01]  /*28f0*/  F2FP.F16.F32.PACK_AB R67, R72, R73 ;  /* 0x000000494843723e */ /* 0x000fe200000000ff */
[----:B------:R-:W-:-:S04]  /*2900*/  FADD R85, -R77, R92 ;  /* 0x0000005c4d557221 */ /* 0x000fc80000000100 */
[----:B------:R-:W-:-:S06]  /*2910*/  FMUL R85, R85, 1.4426950216293334961 ;  /* 0x3fb8aa3b55557820 */ /* 0x000fcc0000400000 */
[----:B------:R-:W0:Y:S02]  /*2920*/  MUFU.EX2 R85, R85 ;  /* 0x0000005500557308 */ /* 0x000e240000000800 */
[C---:B0-----:R-:W-:Y:S01]  /*2930*/  FFMA R26, R85.reuse, R26, R62 ;  /* 0x0000001a551a7223 */ /* 0x041fe2000000003e */
[C---:B------:R-:W-:Y:S01]  /*2940*/  FMUL R28, R85.reuse, R28 ;  /* 0x0000001c551c7220 */ /* 0x040fe20000400000 */
[C---:B------:R-:W-:Y:S01]  /*2950*/  FMUL R29, R85.reuse, R29 ;  /* 0x0000001d551d7220 */ /* 0x040fe20000400000 */
[C---:B------:R-:W-:Y:S01]  /*2960*/  FMUL R52, R85.reuse, R52 ;  /* 0x0000003455347220 */ /* 0x040fe20000400000 */
[C---:B------:R-:W-:Y:S01]  /*2970*/  FMUL R53, R85.reuse, R53 ;  /* 0x0000003555357220 */ /* 0x040fe20000400000 */
[C---:B------:R-:W-:Y:S01]  /*2980*/  FMUL R36, R85.reuse, R36 ;  /* 0x0000002455247220 */ /* 0x040fe20000400000 */
[C---:B------:R-:W-:Y:S01]  /*2990*/  FMUL R37, R85.reuse, R37 ;  /* 0x0000002555257220 */ /* 0x040fe20000400000 */
[C---:B------:R-:W-:Y:S01]  /*29a0*/  FMUL R40, R85.reuse, R40 ;  /* 0x0000002855287220 */ /* 0x040fe20000400000 */
[----:B------:R-:W-:Y:S01]  /*29b0*/  FMUL R41, R85, R41 ;  /* 0x0000002955297220 */ /* 0x000fe20000400000 */
[----:B------:R-:W-:Y:S01]  /*29c0*/  UIADD3 UR4, UR4, 0x10, URZ ;  /* 0x0000001004047890 */ /* 0x000fe2000fffe03f */
[----:B------:R-:W-:Y:S01]  /*29d0*/  IMAD.MOV.U32 R92, RZ, RZ, R77 ;  /* 0x000000ffff5c7224 */ /* 0x000fe200078e004d */
[----:B--2---:R-:W-:Y:S04]  /*29e0*/  STS.U16 [R27+UR6+0x2000], R158 ;  /* 0x0020009e1b007988 */ /* 0x004fe80008000406 */
[----:B---3--:R-:W-:Y:S04]  /*29f0*/  STS.U16 [R27+UR6+0x2200], R160 ;  /* 0x002200a01b007988 */ /* 0x008fe80008000406 */
[----:B----4-:R0:W-:Y:S04]  /*2a00*/  STS.U16 [R27+UR6+0x2100], R86 ;  /* 0x002100561b007988 */ /* 0x0101e80008000406 */
[----:B-----5:R-:W-:Y:S04]  /*2a10*/  STS.U16 [R27+UR6+0x2700], R159 ;  /* 0x0027009f1b007988 */ /* 0x020fe80008000406 */
[----:B------:R-:W-:Y:S04]  /*2a20*/  STS.U16 [R27+UR6+0x2300], R74 ;  /* 0x0023004a1b007988 */ /* 0x000fe80008000406 */
[----:B------:R-:W-:Y:S04]  /*2a30*/  STS.U16 [R27+UR6+0x2400], R75 ;  /* 0x0024004b1b007988 */ /* 0x000fe80008000406 */
[----:B------:R1:W-:Y:S04]  /*2a40*/  STS.U16 [R27+UR6+0x2900], R87 ;  /* 0x002900571b007988 */ /* 0x0003e80008000406 */
[----:B------:R-:W-:Y:S04]  /*2a50*/  STS.U16 [R27+UR6+0x2a00], R161 ;  /* 0x002a00a11b007988 */ /* 0x000fe80008000406 */
[----:B------:R-:W-:Y:S04]  /*2a60*/  STS.U16 [R27+UR6+0x2500], R164 ;  /* 0x002500a41b007988 */ /* 0x000fe80008000406 */
[----:B------:R-:W-:Y:S04]  /*2a70*/  STS.U16 [R27+UR6+0x2600], R162 ;  /* 0x002600a21b007988 */ /* 0x000fe80008000406 */
[----:B------:R-:W-:Y:S04]  /*2a80*/  STS.U16 [R27+UR6+0x2800], R93 ;  /* 0x0028005d1b007988 */ /* 0x000fe80008000406 */
[----:B------:R-:W-:Y:S04]  /*2a90*/  STS.U16 [R27+UR6+0x2c00], R82 ;  /* 0x002c00521b007988 */ /* 0x000fe80008000406 */
[----:B------:R-:W-:Y:S04]  /*2aa0*/  STS.U16 [R27+UR6+0x2b00], R163 ;  /* 0x002b00a31b007988 */ /* 0x000fe80008000406 */
[----:B------:R2:W-:Y:S04]  /*2ab0*/  STS.U16 [R27+UR6+0x2d00], R84 ;  /* 0x002d00541b007988 */ /* 0x0005e80008000406 */
[----:B------:R-:W-:Y:S04]  /*2ac0*/  STS.U16 [R27+UR6+0x2e00], R165 ;  /* 0x002e00a51b007988 */ /* 0x000fe80008000406 */
[----:B------:R-:W-:Y:S04]  /*2ad0*/  STS.U16 [R27+UR6+0x2f00], R60 ;  /* 0x002f003c1b007988 */ /* 0x000fe80008000406 */
[----:B------:R-:W-:Y:S01]  /*2ae0*/  STSM.16.M88.4 [R7+0x3000], R64 ;  /* 0x0030004007007844 */ /* 0x000fe20000000200 */
[----:B------:R-:W-:Y:S01]  /*2af0*/  BAR.SYNC.DEFER_BLOCKING 0x0 ;  /* 0x0000000000007b1d */ /* 0x000fe20000010000 */
[----:B0-----:R-:W-:-:S04]  /*2b00*/  FADD R86, -R76, R91 ;  /* 0x0000005b4c567221 */ /* 0x001fc80000000100 */
[----:B-1----:R-:W-:Y:S01]  /*2b10*/  FMUL R87, R86, 1.4426950216293334961 ;  /* 0x3fb8aa3b56577820 */ /* 0x002fe20000400000 */
[----:B------:R-:W-:-:S04]  /*2b20*/  FADD R86, -R79, R90 ;  /* 0x0000005a4f567221 */ /* 0x000fc80000000100 */
[----:B--2---:R-:W-:Y:S01]  /*2b30*/  FMUL R84, R86, 1.4426950216293334961 ;  /* 0x3fb8aa3b56547820 */ /* 0x004fe20000400000 */
[----:B------:R-:W-:Y:S01]  /*2b40*/  FADD R86, -R78, R89 ;  /* 0x000000594e567221 */ /* 0x000fe20000000100 */
[----:B------:R-:W-:Y:S04]  /*2b50*/  LDSM.16.M88.4 R72, [R9+UR6+0x3000] ;  /* 0x003000060948783b */ /* 0x000fe80008000200 */
[----:B------:R-:W0:Y:S04]  /*2b60*/  LDSM.16.M88.4 R68, [R8+0x2000] ;  /* 0x002000000844783b */ /* 0x000e280000000200 */
[----:B------:R-:W1:Y:S01]  /*2b70*/  LDSM.16.M88.4 R64, [R9+UR6+0x3200] ;  /* 0x003200060940783b */ /* 0x000e620008000200 */
[----:B------:R-:W-:Y:S01]  /*2b80*/  FMUL R85, R86, 1.4426950216293334961 ;  /* 0x3fb8aa3b56557820 */ /* 0x000fe20000400000 */
[----:B------:R-:W2:Y:S02]  /*2b90*/  MUFU.EX2 R82, R87 ;  /* 0x0000005700527308 */ /* 0x000ea40000000800 */
[----:B------:R-:W3:Y:S06]  /*2ba0*/  LDSM.16.M88.4 R60, [R8+0x2800] ;  /* 0x00280000083c783b */ /* 0x000eec0000000200 */
[----:B------:R-:W4:Y:S08]  /*2bb0*/  MUFU.EX2 R84, R84 ;  /* 0x0000005400547308 */ /* 0x000f300000000800 */
[----:B------:R-:W5:Y:S01]  /*2bc0*/  MUFU.EX2 R85, R85 ;  /* 0x0000005500557308 */ /* 0x000f620000000800 */
[C---:B--2---:R-:W-:Y:S01]  /*2bd0*/  FMUL R54, R82.reuse, R54 ;  /* 0x0000003652367220 */ /* 0x044fe20000400000 */
[----:B------:R-:W-:Y:S01]  /*2be0*/  FMUL R55, R82, R55 ;  /* 0x0000003752377220 */ /* 0x000fe20000400000 */
[C---:B----4-:R-:W-:Y:S01]  /*2bf0*/  FMUL R48, R84.reuse, R48 ;  /* 0x0000003054307220 */ /* 0x050fe20000400000 */
[----:B------:R-:W-:Y:S01]  /*2c00*/  FMUL R49, R84, R49 ;  /* 0x0000003154317220 */ /* 0x000fe20000400000 */
[C---:B-----5:R-:W-:Y:S01]  /*2c10*/  FMUL R50, R85.reuse, R50 ;  /* 0x0000003255327220 */ /* 0x060fe20000400000 */
[----:B------:R-:W-:-:S03]  /*2c20*/  FMUL R51, R85, R51 ;  /* 0x0000003355337220 */ /* 0x000fc60000400000 */
[-C--:B0-----:R-:W-:Y:S06]  /*2c30*/  HMMA.16816.F32 R52, R72, R70.reuse, R52 ;  /* 0x000000464834723c */ /* 0x081fec0000001834 */
[----:B-1----:R-:W-:Y:S01]  /*2c40*/  HMMA.16816.F32 R48, R64, R70, R48 ;  /* 0x000000464030723c */ /* 0x002fe20000001830 */
[----:B------:R-:W0:Y:S01]  /*2c50*/  LDC R70, c[0x0][0x280] ;  /* 0x0000a000ff467b82 */ /* 0x000e220000000800 */
[C---:B------:R-:W-:Y:S01]  /*2c60*/  FMUL R30, R82.reuse, R30 ;  /* 0x0000001e521e7220 */ /* 0x040fe20000400000 */
[----:B------:R-:W-:Y:S01]  /*2c70*/  FMUL R31, R82, R31 ;  /* 0x0000001f521f7220 */ /* 0x000fe20000400000 */
[C---:B------:R-:W-:Y:S01]  /*2c80*/  FMUL R44, R84.reuse, R44 ;  /* 0x0000002c542c7220 */ /* 0x040fe20000400000 */
[----:B------:R-:W-:Y:S01]  /*2c90*/  FMUL R45, R84, R45 ;  /* 0x0000002d542d7220 */ /* 0x000fe20000400000 */
[C---:B------:R-:W-:Y:S01]  /*2ca0*/  FMUL R46, R85.reuse, R46 ;  /* 0x0000002e552e7220 */ /* 0x040fe20000400000 */
[----:B------:R-:W-:-:S03]  /*2cb0*/  FMUL R47, R85, R47 ;  /* 0x0000002f552f7220 */ /* 0x000fc60000400000 */
[-C--:B------:R-:W-:Y:S06]  /*2cc0*/  HMMA.16816.F32 R28, R72, R68.reuse, R28 ;  /* 0x00000044481c723c */ /* 0x080fec000000181c */
[----:B------:R-:W-:Y:S01]  /*2cd0*/  HMMA.16816.F32 R44, R64, R68, R44 ;  /* 0x00000044402c723c */ /* 0x000fe2000000182c */
[----:B------:R-:W1:Y:S08]  /*2ce0*/  LDC R69, c[0x0][0x264] ;  /* 0x00009900ff457b82 */ /* 0x000e700000000800 */
[----:B------:R-:W2:Y:S01]  /*2cf0*/  LDC R68, c[0x0][0x254] ;  /* 0x00009500ff447b82 */ /* 0x000ea20000000800 */
[----:B0-----:R-:W-:Y:S01]  /*2d00*/  ISETP.LE.AND P3, PT, R70, UR4, PT ;  /* 0x0000000446007c0c */ /* 0x001fe2000bf63270 */
[C---:B------:R-:W-:Y:S01]  /*2d10*/  FMUL R38, R82.reuse, R38 ;  /* 0x0000002652267220 */ /* 0x040fe20000400000 */
[C---:B------:R-:W-:Y:S01]  /*2d20*/  FMUL R39, R82.reuse, R39 ;  /* 0x0000002752277220 */ /* 0x040fe20000400000 */
[C---:B------:R-:W-:Y:S01]  /*2d30*/  FMUL R42, R82.reuse, R42 ;  /* 0x0000002a522a7220 */ /* 0x040fe20000400000 */
[----:B------:R-:W-:Y:S01]  /*2d40*/  FMUL R43, R82, R43 ;  /* 0x0000002b522b7220 */ /* 0x000fe20000400000 */
[C---:B------:R-:W-:Y:S01]  /*2d50*/  FMUL R32, R84.reuse, R32 ;  /* 0x0000002054207220 */ /* 0x040fe20000400000 */
[C---:B------:R-:W-:Y:S01]  /*2d60*/  FMUL R33, R84.reuse, R33 ;  /* 0x0000002154217220 */ /* 0x040fe20000400000 */
[C---:B------:R-:W-:Y:S01]  /*2d70*/  FMUL R56, R84.reuse, R56 ;  /* 0x0000003854387220 */ /* 0x040fe20000400000 */
[----:B------:R-:W-:Y:S01]  /*2d80*/  FMUL R57, R84, R57 ;  /* 0x0000003954397220 */ /* 0x000fe20000400000 */
[C---:B------:R-:W-:Y:S01]  /*2d90*/  FMUL R34, R85.reuse, R34 ;  /* 0x0000002255227220 */ /* 0x040fe20000400000 */
[C---:B------:R-:W-:Y:S01]  /*2da0*/  FMUL R35, R85.reuse, R35 ;  /* 0x0000002355237220 */ /* 0x040fe20000400000 */
[C---:B------:R-:W-:Y:S01]  /*2db0*/  FMUL R58, R85.reuse, R58 ;  /* 0x0000003a553a7220 */ /* 0x040fe20000400000 */
[C---:B------:R-:W-:Y:S01]  /*2dc0*/  FMUL R59, R85.reuse, R59 ;  /* 0x0000003b553b7220 */ /* 0x040fe20000400000 */
[----:B---3--:R-:W-:Y:S01]  /*2dd0*/  HMMA.16816.F32 R36, R72, R60, R36 ;  /* 0x0000003c4824723c */ /* 0x008fe20000001824 */
[----:B------:R-:W-:Y:S01]  /*2de0*/  FFMA R0, R82, R0, R83 ;  /* 0x0000000052007223 */ /* 0x000fe20000000053 */
[----:B------:R-:W-:Y:S01]  /*2df0*/  FFMA R2, R84, R2, R81 ;  /* 0x0000000254027223 */ /* 0x000fe20000000051 */
[----:B------:R-:W-:-:S03]  /*2e00*/  FFMA R25, R85, R25, R80 ;  /* 0x0000001955197223 */ /* 0x000fc60000000050 */
[----:B------:R-:W-:Y:S01]  /*2e10*/  HMMA.16816.F32 R40, R72, R62, R40 ;  /* 0x0000003e4828723c */ /* 0x000fe20000001828 */
[----:B-1----:R-:W-:Y:S01]  /*2e20*/  IMAD R24, R69, 0x10, R24 ;  /* 0x0000001045187824 */ /* 0x002fe200078e0218 */
[----:B------:R-:W-:Y:S01]  /*2e30*/  MOV R91, R76 ;  /* 0x0000004c005b7202 */ /* 0x000fe20000000f00 */
[----:B------:R-:W-:-:S03]  /*2e40*/  IMAD.MOV.U32 R90, RZ, RZ, R79 ;  /* 0x000000ffff5a7224 */ /* 0x000fc600078e004f */
[----:B------:R-:W-:Y:S01]  /*2e50*/  HMMA.16816.F32 R32, R64, R60, R32 ;  /* 0x0000003c4020723c */ /* 0x000fe20000001820 */
[----:B--2---:R-:W-:Y:S02]  /*2e60*/  IMAD R13, R68, 0x10, R13 ;  /* 0x00000010440d7824 */ /* 0x004fe400078e020d */
[----:B------:R-:W-:-:S03]  /*2e70*/  IMAD.MOV.U32 R89, RZ, RZ, R78 ;  /* 0x000000ffff597224 */ /* 0x000fc600078e004e */
[----:B------:R-:W-:Y:S01]  /*2e80*/  HMMA.16816.F32 R56, R64, R62, R56 ;  /* 0x0000003e4038723c */ /* 0x000fe20000001838 */
[----:B------:R-:W-:-:S08]  /*2e90*/  NOP ;  /* 0x0000000000007918 */ /* 0x000fd00000000000 */
[----:B------:R-:W-:-:S15]  /*2ea0*/  @!P3 BRA `(.L_x_1) ;  /* 0xffffffe800e8b947 */ /* 0x000fde000383ffff */
.L_x_0:
[----:B0-----:R-:W0:Y:S01]  /*2eb0*/  S2R R14, SR_TID.X ;  /* 0x00000000000e7919 */ /* 0x001e220000002100 */
[----:B------:R-:W1:Y:S01]  /*2ec0*/  S2UR UR5, SR_CgaCtaId ;  /* 0x00000000000579c3 */ /* 0x000e620000008800 */
[----:B------:R-:W-:Y:S01]  /*2ed0*/  UMOV UR4, 0x400 ;  /* 0x0000040000047882 */ /* 0x000fe20000000000 */
[----:B------:R-:W-:Y:S01]  /*2ee0*/  MOV R68, R26 ;  /* 0x0000001a00447202 */ /* 0x000fe20000000f00 */
[----:B------:R-:W-:Y:S01]  /*2ef0*/  IMAD.MOV.U32 R62, RZ, RZ, R52 ;  /* 0x000000ffff3e7224 */ /* 0x000fe200078e0034 */
[C---:B------:R-:W-:Y:S01]  /*2f00*/  FSETP.GT.AND P2, PT, |R25|.reuse, 8.50705917302346158658e+37, PT ;  /* 0x7e8000001900780b */ /* 0x040fe20003f44200 */
[----:B------:R-:W-:Y:S01]  /*2f10*/  IMAD.MOV.U32 R52, RZ, RZ, R37 ;  /* 0x000000ffff347224 */ /* 0x000fe200078e0025 */
[----:B------:R-:W-:Y:S01]  /*2f20*/  FSETP.GEU.AND P3, PT, R68, 1.175494350822287508e-38, PT ;  /* 0x008000004400780b */ /* 0x000fe20003f6e000 */
[----:B------:R-:W-:Y:S01]  /*2f30*/  IMAD.MOV.U32 R37, RZ, RZ, R0 ;  /* 0x000000ffff257224 */ /* 0x000fe200078e0000 */
[----:B------:R-:W-:Y:S01]  /*2f40*/  FSETP.GEU.AND P1, PT, |R25|, 1.175494350822287508e-38, PT ;  /* 0x008000001900780b */ /* 0x000fe20003f2e200 */
[----:B------:R-:W-:-:S02]  /*2f50*/  IMAD.MOV.U32 R64, RZ, RZ, R29 ;  /* 0x000000ffff407224 */ /* 0x000fc400078e001d */
[C---:B------:R-:W-:Y:S01]  /*2f60*/  FMUL R0, R25.reuse, 8388608 ;  /* 0x4b00000019007820 */ /* 0x040fe20000400000 */
[----:B------:R-:W-:Y:S01]  /*2f70*/  IMAD.MOV.U32 R29, RZ, RZ, R2 ;  /* 0x000000ffff1d7224 */ /* 0x000fe200078e0002 */
[----:B------:R-:W-:Y:S01]  /*2f80*/  FSETP.GEU.AND P6, PT, R25, 1.175494350822287508e-38, PT ;  /* 0x008000001900780b */ /* 0x000fe20003fce000 */
[----:B------:R-:W-:Y:S01]  /*2f90*/  IMAD.MOV.U32 R60, RZ, RZ, R53 ;  /* 0x000000ffff3c7224 */ /* 0x000fe200078e0035 */
[----:B------:R-:W-:Y:S01]  /*2fa0*/  FSETP.GEU.AND P4, PT, R37, 1.175494350822287508e-38, PT ;  /* 0x008000002500780b */ /* 0x000fe20003f8e000 */
[----:B------:R-:W-:Y:S01]  /*2fb0*/  FMUL R2, R29, 8388608 ;  /* 0x4b0000001d027820 */ /* 0x000fe20000400000 */
[----:B------:R-:W-:Y:S01]  /*2fc0*/  FSEL R0, R0, R25, !P6 ;  /* 0x0000001900007208 */ /* 0x000fe20007000000 */
[----:B------:R-:W-:Y:S01]  /*2fd0*/  @P2 FMUL R25, R25, 0.25 ;  /* 0x3e80000019192820 */ /* 0x000fe20000400000 */
[----:B------:R-:W-:Y:S01]  /*2fe0*/  FSETP.GEU.AND P5, PT, R29, 1.175494350822287508e-38, PT ;  /* 0x008000001d00780b */ /* 0x000fe20003fae000 */
[----:B------:R-:W-:Y:S01]  /*2ff0*/  @P2 FMUL R59, R59, 0.25 ;  /* 0x3e8000003b3b2820 */ /* 0x000fe20000400000 */
[----:B------:R-:W-:Y:S01]  /*3000*/  @P2 FMUL R58, R58, 0.25 ;  /* 0x3e8000003a3a2820 */ /* 0x000fe20000400000 */
[----:B------:R-:W-:Y:S01]  /*3010*/  @!P1 FMUL R25, R25, 16777216 ;  /* 0x4b80000019199820 */ /* 0x000fe20000400000 */
[----:B------:R-:W-:Y:S01]  /*3020*/  FSEL R2, R2, R29, !P5 ;  /* 0x0000001d02027208 */ /* 0x000fe20006800000 */
[----:B------:R-:W-:Y:S01]  /*3030*/  VIADD R17, R0, 0xc0cafb0d ;  /* 0xc0cafb0d00117836 */ /* 0x000fe20000000000 */
[----:B-1----:R-:W-:Y:S01]  /*3040*/  ULEA UR6, UR5, UR4, 0x18 ;  /* 0x0000000405067291 */ /* 0x002fe2000f8ec03f */
[----:B------:R-:W-:Y:S01]  /*3050*/  @P2 FMUL R35, R35, 0.25 ;  /* 0x3e80000023232820 */ /* 0x000fe20000400000 */
[----:B------:R-:W-:Y:S01]  /*3060*/  @P2 FMUL R34, R34, 0.25 ;  /* 0x3e80000022222820 */ /* 0x000fe20000400000 */
[----:B------:R-:W-:Y:S01]  /*3070*/  VIADD R15, R2, 0xc0cafb0d ;  /* 0xc0cafb0d020f7836 */ /* 0x000fe20000000000 */
[----:B------:R-:W-:Y:S01]  /*3080*/  LOP3.LUT R23, R17, 0xff800000, RZ, 0xc0, !PT ;  /* 0xff80000011177812 */ /* 0x000fe200078ec0ff */
[----:B------:R-:W-:Y:S01]  /*3090*/  @P2 FMUL R51, R51, 0.25 ;  /* 0x3e80000033332820 */ /* 0x000fe20000400000 */
[----:B------:R-:W-:Y:S01]  /*30a0*/  @P2 FMUL R50, R50, 0.25 ;  /* 0x3e80000032322820 */ /* 0x000fe20000400000 */
[C---:B0-----:R-:W-:Y:S01]  /*30b0*/  IMAD.SHL.U32 R3, R14.reuse, 0x4, RZ ;  /* 0x000000040e037824 */ /* 0x041fe200078e00ff */
[----:B------:R-:W-:Y:S01]  /*30c0*/  SHF.R.S32.HI R5, RZ, 0x4, R14 ;  /* 0x00000004ff057819 */ /* 0x000fe2000001140e */
[C---:B------:R-:W-:Y:S01]  /*30d0*/  IMAD.SHL.U32 R7, R14.reuse, 0x10, RZ ;  /* 0x000000100e077824 */ /* 0x040fe200078e00ff */
[C---:B------:R-:W-:Y:S01]  /*30e0*/  LOP3.LUT R13, R14.reuse, 0x60, RZ, 0xc0, !PT ;  /* 0x000000600e0d7812 */ /* 0x040fe200078ec0ff */
[----:B------:R-:W-:Y:S01]  /*30f0*/  IMAD.SHL.U32 R9, R14, 0x8, RZ ;  /* 0x000000080e097824 */ /* 0x000fe200078e00ff */
[----:B------:R-:W-:Y:S01]  /*3100*/  LOP3.LUT R4, R3, 0x38, RZ, 0xc0, !PT ;  /* 0x0000003803047812 */ /* 0x000fe200078ec0ff */
[----:B------:R-:W-:Y:S01]  /*3110*/  @P2 FMUL R47, R47, 0.25 ;  /* 0x3e8000002f2f2820 */ /* 0x000fe20000400000 */
[----:B------:R-:W-:Y:S01]  /*3120*/  SGXT R5, R5, 0x1 ;  /* 0x000000010505781a */ /* 0x000fe20000000200 */
[----:B------:R-:W-:Y:S01]  /*3130*/  @P2 FMUL R46, R46, 0.25 ;  /* 0x3e8000002e2e2820 */ /* 0x000fe20000400000 */
[----:B------:R-:W-:Y:S01]  /*3140*/  LEA R13, R13, R4, 0x4 ;  /* 0x000000040d0d7211 */ /* 0x000fe200078e20ff */
[C---:B------:R-:W-:Y:S01]  /*3150*/  IMAD.SHL.U32 R4, R14.reuse, 0x40, RZ ;  /* 0x000000400e047824 */ /* 0x040fe200078e00ff */
[----:B------:R-:W-:Y:S01]  /*3160*/  SHF.L.U32 R6, R14, 0x9, RZ ;  /* 0x000000090e067819 */ /* 0x000fe200000006ff */
[----:B------:R-:W-:Y:S01]  /*3170*/  @!P1 FMUL R59, R59, 16777216 ;  /* 0x4b8000003b3b9820 */ /* 0x000fe20000400000 */
[----:B------:R-:W-:Y:S01]  /*3180*/  LOP3.LUT R7, R7, 0x70, RZ, 0xc0, !PT ;  /* 0x0000007007077812 */ /* 0x000fe200078ec0ff */
[----:B------:R-:W-:Y:S01]  /*3190*/  @!P1 FMUL R58, R58, 16777216 ;  /* 0x4b8000003a3a9820 */ /* 0x000fe20000400000 */
[----:B------:R-:W-:Y:S01]  /*31a0*/  LOP3.LUT R5, R5, 0x840, RZ, 0xc0, !PT ;  /* 0x0000084005057812 */ /* 0x000fe200078ec0ff */
[----:B------:R-:W-:Y:S01]  /*31b0*/  @!P1 FMUL R35, R35, 16777216 ;  /* 0x4b80000023239820 */ /* 0x000fe20000400000 */
[----:B------:R-:W-:Y:S01]  /*31c0*/  LOP3.LUT R8, R7, 0x1800, R6, 0xf8, !PT ;  /* 0x0000180007087812 */ /* 0x000fe200078ef806 */
[----:B------:R-:W-:Y:S01]  /*31d0*/  @!P1 FMUL R34, R34, 16777216 ;  /* 0x4b80000022229820 */ /* 0x000fe20000400000 */
[----:B------:R-:W-:Y:S01]  /*31e0*/  LOP3.LUT R6, R5, 0x40, R4, 0x78, !PT ;  /* 0x0000004005067812 */ /* 0x000fe200078e7804 */
[----:B------:R-:W-:Y:S01]  /*31f0*/  @!P1 FMUL R51, R51, 16777216 ;  /* 0x4b80000033339820 */ /* 0x000fe20000400000 */
[----:B------:R-:W-:Y:S01]  /*3200*/  SHF.R.U32.HI R5, RZ, 0x1, R14 ;  /* 0x00000001ff057819 */ /* 0x000fe2000001160e */
[----:B------:R-:W-:Y:S01]  /*3210*/  @!P1 FMUL R50, R50, 16777216 ;  /* 0x4b80000032329820 */ /* 0x000fe20000400000 */
[----:B------:R-:W-:Y:S01]  /*3220*/  LOP3.LUT R9, R9, 0x180, RZ, 0xc0, !PT ;  /* 0x0000018009097812 */ /* 0x000fe200078ec0ff */
[----:B------:R-:W-:Y:S01]  /*3230*/  IMAD.IADD R13, R13, 0x1, R6 ;  /* 0x000000010d0d7824 */ /* 0x000fe200078e0206 */
[----:B------:R-:W-:Y:S01]  /*3240*/  LOP3.LUT R6, R5, 0xc, RZ, 0xc0, !PT ;  /* 0x0000000c05067812 */ /* 0x000fe200078ec0ff */
[----:B------:R-:W-:Y:S01]  /*3250*/  @!P1 FMUL R47, R47, 16777216 ;  /* 0x4b8000002f2f9820 */ /* 0x000fe20000400000 */
[----:B------:R-:W-:Y:S01]  /*3260*/  LOP3.LUT R9, R9, 0x48, R14, 0xf8, !PT ;  /* 0x0000004809097812 */ /* 0x000fe200078ef80e */
[----:B------:R-:W-:Y:S01]  /*3270*/  @!P1 FMUL R46, R46, 16777216 ;  /* 0x4b8000002e2e9820 */ /* 0x000fe20000400000 */
[----:B------:R-:W-:Y:S01]  /*3280*/  IADD3 R5, R6, UR6, R7 ;  /* 0x0000000606057c10 */ /* 0x000fe2000fffe007 */
[----:B------:R-:W-:Y:S01]  /*3290*/  FMUL R7, R68, 8388608 ;  /* 0x4b00000044077820 */ /* 0x000fe20000400000 */
[----:B------:R-:W-:Y:S01]  /*32a0*/  LOP3.LUT R4, R8, R9, RZ, 0x3c, !PT ;  /* 0x0000000908047212 */ /* 0x000fe200078e3cff */
[----:B------:R-:W-:Y:S01]  /*32b0*/  FMUL R6, R37, 8388608 ;  /* 0x4b00000025067820 */ /* 0x000fe20000400000 */
[----:B------:R-:W-:Y:S01]  /*32c0*/  FSEL R9, RZ, -23, P3 ;  /* 0xc1b80000ff097808 */ /* 0x000fe20001800000 */
[----:B------:R-:W-:Y:S01]  /*32d0*/  IMAD.MOV.U32 R53, RZ, RZ, R39 ;  /* 0x000000ffff357224 */ /* 0x000fe200078e0027 */
[----:B------:R-:W-:Y:S01]  /*32e0*/  FSEL R7, R7, R68, !P3 ;  /* 0x0000004407077208 */ /* 0x000fe20005800000 */
[----:B------:R-:W-:Y:S01]  /*32f0*/  IMAD.MOV.U32 R66, RZ, RZ, R28 ;  /* 0x000000ffff427224 */ /* 0x000fe200078e001c */
[----:B------:R-:W-:Y:S01]  /*3300*/  LOP3.LUT R10, R14, 0x7f, RZ, 0xc0, !PT ;  /* 0x0000007f0e0a7812 */ /* 0x000fe200078ec0ff */
[----:B------:R-:W-:Y:S01]  /*3310*/  IMAD.MOV.U32 R65, RZ, RZ, R31 ;  /* 0x000000ffff417224 */ /* 0x000fe200078e001f */
[----:B------:R-:W-:Y:S01]  /*3320*/  FSEL R6, R6, R37, !P4 ;  /* 0x0000002506067208 */ /* 0x000fe20006000000 */
[----:B------:R-:W-:Y:S01]  /*3330*/  VIADD R8, R7, 0xc0cafb0d ;  /* 0xc0cafb0d07087836 */ /* 0x000fe20000000000 */
[----:B------:R-:W-:Y:S01]  /*3340*/  FSETP.GT.AND P3, PT, |R29|, 8.50705917302346158658e+37, PT ;  /* 0x7e8000001d00780b */ /* 0x000fe20003f64200 */
[----:B------:R-:W-:Y:S01]  /*3350*/  IMAD.MOV.U32 R39, RZ, RZ, R33 ;  /* 0x000000ffff277224 */ /* 0x000fe200078e0021 */
[----:B------:R-:W-:Y:S01]  /*3360*/  ISETP.GE.U32.AND P0, PT, R10, 0x20, PT ;  /* 0x000000200a00780c */ /* 0x000fe20003f06070 */
[----:B------:R-:W-:Y:S01]  /*3370*/  IMAD.MOV.U32 R61, RZ, RZ, R55 ;  /* 0x000000ffff3d7224 */ /* 0x000fe200078e0037 */
[----:B------:R-:W-:Y:S01]  /*3380*/  LOP3.LUT R16, R8, 0xff800000, RZ, 0xc0, !PT ;  /* 0xff80000008107812 */ /* 0x000fe200078ec0ff */
[----:B------:R-:W-:Y:S01]  /*3390*/  BAR.SYNC.DEFER_BLOCKING 0x0 ;  /* 0x0000000000007b1d */ /* 0x000fe20000010000 */
[----:B------:R-:W-:-:S02]  /*33a0*/  FSEL R10, RZ, -23, P4 ;  /* 0xc1b80000ff0a7808 */ /* 0x000fc40002000000 */
[----:B------:R-:W-:Y:S01]  /*33b0*/  I2FP.F32.S32 R8, R16 ;  /* 0x0000001000087245 */ /* 0x000fe20000201400 */
[----:B------:R-:W-:Y:S01]  /*33c0*/  IMAD.IADD R16, R7, 0x1, -R16 ;  /* 0x0000000107107824 */ /* 0x000fe200078e0a10 */
[----:B------:R-:W-:Y:S01]  /*33d0*/  IADD3 R11, R6, -0x3f3504f3, RZ ;  /* 0xc0cafb0d060b7810 */ /* 0x000fe20007ffe0ff */
[----:B------:R-:W-:Y:S01]  /*33e0*/  ULDC.64 UR4, c[0x0][0x270] ;  /* 0x00009c0000047ab9 */ /* 0x000fe20000000a00 */
[----:B------:R-:W-:Y:S01]  /*33f0*/  FSETP.GEU.AND P4, PT, |R29|, 1.175494350822287508e-38, PT ;  /* 0x008000001d00780b */ /* 0x000fe20003f8e200 */
[----:B------:R-:W-:Y:S01]  /*3400*/  FFMA.FTZ R9, R8, 1.1920928955078125e-07, R9 ;  /* 0x3400000008097823 */ /* 0x000fe20000010009 */
[----:B------:R-:W-:Y:S01]  /*3410*/  LOP3.LUT R19, R11, 0xff800000, RZ, 0xc0, !PT ;  /* 0xff8000000b137812 */ /* 0x000fe200078ec0ff */
[----:B------:R-:W0:Y:S01]  /*3420*/  MUFU.RCP R8, R25 ;  /* 0x0000001900087308 */ /* 0x000e220000001000 */
[----:B------:R-:W-:Y:S01]  /*3430*/  LOP3.LUT R21, R15, 0xff800000, RZ, 0xc0, !PT ;  /* 0xff8000000f157812 */ /* 0x000fe200078ec0ff */
[----:B------:R-:W-:Y:S01]  /*3440*/  @P3 FMUL R29, R29, 0.25 ;  /* 0x3e8000001d1d3820 */ /* 0x000fe20000400000 */
[----:B------:R-:W-:Y:S01]  /*3450*/  I2FP.F32.S32 R11, R19 ;  /* 0x00000013000b7245 */ /* 0x000fe20000201400 */
[----:B------:R-:W-:Y:S01]  /*3460*/  @P3 FMUL R32, R32, 0.25 ;  /* 0x3e80000020203820 */ /* 0x000fe20000400000 */
[----:B------:R-:W-:Y:S01]  /*3470*/  FSEL R12, RZ, -23, P5 ;  /* 0xc1b80000ff0c7808 */ /* 0x000fe20002800000 */
[----:B------:R-:W-:Y:S01]  /*3480*/  @P3 FMUL R57, R57, 0.25 ;  /* 0x3e80000039393820 */ /* 0x000fe20000400000 */
[----:B------:R-:W-:Y:S01]  /*3490*/  I2FP.F32.S32 R15, R21 ;  /* 0x00000015000f7245 */ /* 0x000fe20000201400 */
[----:B------:R-:W-:Y:S01]  /*34a0*/  FFMA.FTZ R10, R11, 1.1920928955078125e-07, R10 ;  /* 0x340000000b0a7823 */ /* 0x000fe2000001000a */
[----:B------:R-:W-:Y:S01]  /*34b0*/  FSEL R17, RZ, -23, P6 ;  /* 0xc1b80000ff117808 */ /* 0x000fe20003000000 */
[----:B------:R-:W-:Y:S01]  /*34c0*/  @!P4 FMUL R29, R29, 16777216 ;  /* 0x4b8000001d1dc820 */ /* 0x000fe20000400000 */
[----:B------:R-:W-:Y:S01]  /*34d0*/  I2FP.F32.S32 R18, R23 ;  /* 0x0000001700127245 */ /* 0x000fe20000201400 */
[----:B------:R-:W-:Y:S01]  /*34e0*/  FFMA.FTZ R11, R15, 1.1920928955078125e-07, R12 ;  /* 0x340000000f0b7823 */ /* 0x000fe2000001000c */
[C---:B------:R-:W-:Y:S01]  /*34f0*/  FSETP.GT.AND P1, PT, |R37|.reuse, 8.50705917302346158658e+37, PT ;  /* 0x7e8000002500780b */ /* 0x040fe20003f24200 */
[----:B------:R-:W-:Y:S01]  /*3500*/  @P3 FMUL R56, R56, 0.25 ;  /* 0x3e80000038383820 */ /* 0x000fe20000400000 */
[----:B------:R-:W-:Y:S01]  /*3510*/  FSETP.GEU.AND P5, PT, |R37|, 1.175494350822287508e-38, PT ;  /* 0x008000002500780b */ /* 0x000fe20003fae200 */
[----:B------:R-:W-:Y:S01]  /*3520*/  FFMA.FTZ R12, R18, 1.1920928955078125e-07, R17 ;  /* 0x34000000120c7823 */ /* 0x000fe20000010011 */
[C---:B0-----:R-:W-:Y:S01]  /*3530*/  FMUL R18, R8.reuse, R59 ;  /* 0x0000003b08127220 */ /* 0x041fe20000400000 */
[C---:B------:R-:W-:Y:S01]  /*3540*/  FMUL R20, R8.reuse, R58 ;  /* 0x0000003a08147220 */ /* 0x040fe20000400000 */
[C---:B------:R-:W-:Y:S01]  /*3550*/  FMUL R25, R8.reuse, R35 ;  /* 0x0000002308197220 */ /* 0x040fe20000400000 */
[C---:B------:R-:W-:Y:S01]  /*3560*/  FMUL R27, R8.reuse, R34 ;  /* 0x00000022081b7220 */ /* 0x040fe20000400000 */
[C---:B------:R-:W-:Y:S01]  /*3570*/  FMUL R26, R8.reuse, R51 ;  /* 0x00000033081a7220 */ /* 0x040fe20000400000 */
[C---:B------:R-:W-:Y:S01]  /*3580*/  FMUL R28, R8.reuse, R50 ;  /* 0x00000032081c7220 */ /* 0x040fe20000400000 */
[C---:B------:R-:W-:Y:S01]  /*3590*/  FMUL R31, R8.reuse, R47 ;  /* 0x0000002f081f7220 */ /* 0x040fe20000400000 */
[----:B------:R-:W-:Y:S01]  /*35a0*/  FMUL R33, R8, R46 ;  /* 0x0000002e08217220 */ /* 0x000fe20000400000 */
[----:B------:R-:W-:Y:S01]  /*35b0*/  @P3 FMUL R39, R39, 0.25 ;  /* 0x3e80000027273820 */ /* 0x000fe20000400000 */
[----:B------:R-:W0:Y:S01]  /*35c0*/  MUFU.RCP R8, R29 ;  /* 0x0000001d00087308 */ /* 0x000e220000001000 */
[----:B------:R-:W-:Y:S01]  /*35d0*/  @P3 FMUL R49, R49, 0.25 ;  /* 0x3e80000031313820 */ /* 0x000fe20000400000 */
[----:B------:R-:W-:Y:S01]  /*35e0*/  @P3 FMUL R48, R48, 0.25 ;  /* 0x3e80000030303820 */ /* 0x000fe20000400000 */
[----:B------:R-:W-:Y:S01]  /*35f0*/  @P3 FMUL R45, R45, 0.25 ;  /* 0x3e8000002d2d3820 */ /* 0x000fe20000400000 */
[----:B------:R-:W-:Y:S01]  /*3600*/  @P3 FMUL R44, R44, 0.25 ;  /* 0x3e8000002c2c3820 */ /* 0x000fe20000400000 */
[----:B------:R-:W-:Y:S01]  /*3610*/  @P1 FMUL R37, R37, 0.25 ;  /* 0x3e80000025251820 */ /* 0x000fe20000400000 */
[----:B------:R-:W-:Y:S01]  /*3620*/  FSETP.GT.AND P2, PT, |R68|, 8.50705917302346158658e+37, PT ;  /* 0x7e8000004400780b */ /* 0x000fe20003f44200 */
[----:B------:R-:W-:Y:S01]  /*3630*/  @!P4 FMUL R32, R32, 16777216 ;  /* 0x4b8000002020c820 */ /* 0x000fe20000400000 */
[----:B------:R-:W-:Y:S01]  /*3640*/  @!P4 FMUL R57, R57, 16777216 ;  /* 0x4b8000003939c820 */ /* 0x000fe20000400000 */
[----:B------:R-:W-:Y:S01]  /*3650*/  @!P4 FMUL R56, R56, 16777216 ;  /* 0x4b8000003838c820 */ /* 0x000fe20000400000 */
[----:B------:R-:W-:Y:S01]  /*3660*/  @!P4 FMUL R39, R39, 16777216 ;  /* 0x4b8000002727c820 */ /* 0x000fe20000400000 */
[----:B------:R-:W-:Y:S01]  /*3670*/  @!P4 FMUL R49, R49, 16777216 ;  /* 0x4b8000003131c820 */ /* 0x000fe20000400000 */
[----:B------:R-:W-:Y:S01]  /*3680*/  @!P4 FMUL R48, R48, 16777216 ;  /* 0x4b8000003030c820 */ /* 0x000fe20000400000 */
[----:B------:R-:W-:Y:S01]  /*3690*/  @!P4 FMUL R45, R45, 16777216 ;  /* 0x4b8000002d2dc820 */ /* 0x000fe20000400000 */
[----:B------:R-:W-:Y:S01]  /*36a0*/  @!P4 FMUL R44, R44, 16777216 ;  /* 0x4b8000002c2cc820 */ /* 0x000fe20000400000 */
[----:B------:R-:W-:Y:S01]  /*36b0*/  FSETP.GEU.AND P3, PT, |R68|, 1.175494350822287508e-38, PT ;  /* 0x008000004400780b */ /* 0x000fe20003f6e200 */
[----:B------:R-:W-:Y:S01]  /*36c0*/  @!P5 FMUL R37, R37, 16777216 ;  /* 0x4b8000002525d820 */ /* 0x000fe20000400000 */
[----:B------:R-:W-:Y:S01]  /*36d0*/  MOV R67, R30 ;  /* 0x0000001e00437202 */ /* 0x000fe20000000f00 */
        /* <DEDUP_REMOVED lines=8> */
[----:B------:R-:W-:Y:S01]  /*3760*/  MOV R63, R54 ;  /* 0x00000036003f7202 */ /* 0x000fe20000000f00 */
[----:B------:R-:W0:Y:S01]  /*3770*/  MUFU.RCP R8, R37 ;  /* 0x0000002500087308 */ /* 0x000e220000001000 */
[----:B------:R-:W-:Y:S01]  /*3780*/  MOV R55, R38 ;  /* 0x0000002600377202 */ /* 0x000fe20000000f00 */
[----:B------:R-:W-:Y:S01]  /*3790*/  @P2 FMUL R68, R68, 0.25 ;  /* 0x3e80000044442820 */ /* 0x000fe20000400000 */
[----:B------:R-:W-:Y:S01]  /*37a0*/  @P1 FMUL R43, R43, 0.25 ;  /* 0x3e8000002b2b1820 */ /* 0x000fe20000400000 */
[----:B------:R-:W-:Y:S01]  /*37b0*/  @P1 FMUL R42, R42, 0.25 ;  /* 0x3e8000002a2a1820 */ /* 0x000fe20000400000 */
[----:B------:R-:W-:Y:S01]  /*37c0*/  @P1 FMUL R53, R53, 0.25 ;  /* 0x3e80000035351820 */ /* 0x000fe20000400000 */
[----:B------:R-:W-:Y:S01]  /*37d0*/  @!P3 FMUL R68, R68, 16777216 ;  /* 0x4b8000004444b820 */ /* 0x000fe20000400000 */
[----:B------:R-:W-:Y:S01]  /*37e0*/  @P1 FMUL R55, R55, 0.25 ;  /* 0x3e80000037371820 */ /* 0x000fe20000400000 */
[----:B------:R-:W-:Y:S01]  /*37f0*/  @P1 FMUL R61, R61, 0.25 ;  /* 0x3e8000003d3d1820 */ /* 0x000fe20000400000 */
[----:B------:R-:W-:Y:S01]  /*3800*/  @P1 FMUL R63, R63, 0.25 ;  /* 0x3e8000003f3f1820 */ /* 0x000fe20000400000 */
[----:B------:R-:W-:Y:S01]  /*3810*/  @P1 FMUL R65, R65, 0.25 ;  /* 0x3e80000041411820 */ /* 0x000fe20000400000 */
[----:B------:R-:W-:Y:S01]  /*3820*/  @P1 FMUL R67, R67, 0.25 ;  /* 0x3e80000043431820 */ /* 0x000fe20000400000 */
[----:B------:R-:W-:Y:S01]  /*3830*/  @!P5 FMUL R43, R43, 16777216 ;  /* 0x4b8000002b2bd820 */ /* 0x000fe20000400000 */
[----:B------:R-:W-:Y:S01]  /*3840*/  @!P5 FMUL R42, R42, 16777216 ;  /* 0x4b8000002a2ad820 */ /* 0x000fe20000400000 */
[----:B------:R-:W1:Y:S01]  /*3850*/  MUFU.RCP R37, R68 ;  /* 0x0000004400257308 */ /* 0x000e620000001000 */
[----:B------:R-:W-:Y:S01]  /*3860*/  @!P5 FMUL R53, R53, 16777216 ;  /* 0x4b8000003535d820 */ /* 0x000fe20000400000 */
[----:B------:R-:W-:Y:S01]  /*3870*/  @!P5 FMUL R55, R55, 16777216 ;  /* 0x4b8000003737d820 */ /* 0x000fe20000400000 */
[----:B------:R-:W-:Y:S01]  /*3880*/  @!P5 FMUL R61, R61, 16777216 ;  /* 0x4b8000003d3dd820 */ /* 0x000fe20000400000 */
[----:B------:R-:W-:Y:S01]  /*3890*/  @!P5 FMUL R63, R63, 16777216 ;  /* 0x4b8000003f3fd820 */ /* 0x000fe20000400000 */
[----:B------:R-:W-:Y:S01]  /*38a0*/  @!P5 FMUL R65, R65, 16777216 ;  /* 0x4b8000004141d820 */ /* 0x000fe20000400000 */
[----:B------:R-:W-:Y:S01]  /*38b0*/  @!P5 FMUL R67, R67, 16777216 ;  /* 0x4b8000004343d820 */ /* 0x000fe20000400000 */
[----:B------:R-:W-:-:S02]  /*38c0*/  IMAD.MOV.U32 R54, RZ, RZ, R36 ;  /* 0x000000ffff367224 */ /* 0x000fc400078e0024 */
[C---:B0-----:R-:W-:Y:S01]  /*38d0*/  FMUL R34, R8.reuse, R43 ;  /* 0x0000002b08227220 */ /* 0x041fe20000400000 */
[----:B------:R-:W-:Y:S02]  /*38e0*/  IMAD.MOV.U32 R38, RZ, RZ, R41 ;  /* 0x000000ffff267224 */ /* 0x000fe400078e0029 */
        /* <DEDUP_REMOVED lines=8> */
[----:B------:R-:W0:Y:S01]  /*3970*/  LDC R8, c[0x0][0x278] ;  /* 0x00009e00ff087b82 */ /* 0x000e220000000800 */
[----:B------:R-:W-:Y:S01]  /*3980*/  @P2 FMUL R38, R38, 0.25 ;  /* 0x3e80000026262820 */ /* 0x000fe20000400000 */
[----:B------:R-:W-:Y:S01]  /*3990*/  @P2 FMUL R52, R52, 0.25 ;  /* 0x3e80000034342820 */ /* 0x000fe20000400000 */
[----:B------:R-:W-:Y:S01]  /*39a0*/  @P2 FMUL R54, R54, 0.25 ;  /* 0x3e80000036362820 */ /* 0x000fe20000400000 */
[----:B------:R-:W-:Y:S01]  /*39b0*/  @P2 FMUL R60, R60, 0.25 ;  /* 0x3e8000003c3c2820 */ /* 0x000fe20000400000 */
[----:B------:R-:W-:Y:S01]  /*39c0*/  @P2 FMUL R62, R62, 0.25 ;  /* 0x3e8000003e3e2820 */ /* 0x000fe20000400000 */
[----:B------:R-:W-:Y:S01]  /*39d0*/  @P2 FMUL R66, R66, 0.25 ;  /* 0x3e80000042422820 */ /* 0x000fe20000400000 */
[----:B------:R-:W-:Y:S01]  /*39e0*/  @P2 FMUL R64, R64, 0.25 ;  /* 0x3e80000040402820 */ /* 0x000fe20000400000 */
        /* <DEDUP_REMOVED lines=8> */
[C---:B-1----:R-:W-:Y:S01]  /*3a70*/  FMUL R39, R37.reuse, R40 ;  /* 0x0000002825277220 */ /* 0x042fe20000400000 */
[C---:B------:R-:W-:Y:S01]  /*3a80*/  FMUL R38, R37.reuse, R38 ;  /* 0x0000002625267220 */ /* 0x040fe20000400000 */
[C---:B------:R-:W-:Y:S01]  /*3a90*/  FMUL R40, R37.reuse, R54 ;  /* 0x0000003625287220 */ /* 0x040fe20000400000 */
[C---:B------:R-:W-:Y:S01]  /*3aa0*/  FMUL R47, R37.reuse, R62 ;  /* 0x0000003e252f7220 */ /* 0x040fe20000400000 */
[C---:B------:R-:W-:Y:S01]  /*3ab0*/  FMUL R48, R37.reuse, R66 ;  /* 0x0000004225307220 */ /* 0x040fe20000400000 */
[C---:B------:R-:W-:Y:S01]  /*3ac0*/  FMUL R45, R37.reuse, R52 ;  /* 0x00000034252d7220 */ /* 0x040fe20000400000 */
[C---:B------:R-:W-:Y:S01]  /*3ad0*/  FMUL R46, R37.reuse, R60 ;  /* 0x0000003c252e7220 */ /* 0x040fe20000400000 */
[----:B------:R-:W-:Y:S01]  /*3ae0*/  FMUL R37, R37, R64 ;  /* 0x0000004025257220 */ /* 0x000fe20000400000 */
[----:B------:R-:W-:Y:S01]  /*3af0*/  SHF.R.U32.HI R14, RZ, 0x5, R14 ;  /* 0x00000005ff0e7819 */ /* 0x000fe2000001160e */
[----:B------:R-:W-:Y:S01]  /*3b00*/  FADD R16, R16, -1 ;  /* 0xbf80000010107421 */ /* 0x000fe20000000000 */
[----:B------:R-:W-:Y:S01]  /*3b10*/  F2FP.F16.F32.PACK_AB R55, R15, R24 ;  /* 0x000000180f37723e */ /* 0x000fe200000000ff */
[----:B------:R-:W-:Y:S01]  /*3b20*/  IMAD.IADD R21, R2, 0x1, -R21 ;  /* 0x0000000102157824 */ /* 0x000fe200078e0a15 */
[----:B------:R-:W-:Y:S01]  /*3b30*/  F2FP.F16.F32.PACK_AB R46, R46, R37 ;  /* 0x000000252e2e723e */ /* 0x000fe200000000ff */
[----:B------:R-:W-:Y:S01]  /*3b40*/  UIMAD UR4, UR7, UR4, URZ ;  /* 0x00000004070472a4 */ /* 0x000fe2000f8e023f */
[----:B------:R-:W-:Y:S01]  /*3b50*/  SGXT.U32 R37, R14, 0x2 ;  /* 0x000000020e25781a */ /* 0x000fe20000000000 */
[----:B------:R-:W-:Y:S01]  /*3b60*/  FADD R21, R21, -1 ;  /* 0xbf80000015157421 */ /* 0x000fe20000000000 */
[----:B------:R-:W-:Y:S01]  /*3b70*/  F2FP.F16.F32.PACK_AB R53, R39, R40 ;  /* 0x000000282735723e */ /* 0x000fe200000000ff */
[----:B------:R-:W-:Y:S01]  /*3b80*/  USHF.L.U32 UR8, UR4, 0x1, URZ ;  /* 0x0000000104087899 */ /* 0x000fe2000800063f */
[----:B------:R-:W-:Y:S01]  /*3b90*/  F2FP.F16.F32.PACK_AB R57, R22, R29 ;  /* 0x0000001d1639723e */ /* 0x000fe200000000ff */
[----:B0-----:R-:W-:Y:S01]  /*3ba0*/  IMAD R15, R37, R8, RZ ;  /* 0x00000008250f7224 */ /* 0x001fe200078e02ff */
[----:B------:R-:W-:-:S02]  /*3bb0*/  F2FP.F16.F32.PACK_AB R56, R30, R35 ;  /* 0x000000231e38723e */ /* 0x000fc400000000ff */
[----:B------:R-:W-:Y:S01]  /*3bc0*/  F2FP.F16.F32.PACK_AB R44, R44, R51 ;  /* 0x000000332c2c723e */ /* 0x000fe200000000ff */
[----:B------:R-:W-:Y:S01]  /*3bd0*/  IMAD R37, R8, 0x4, R15 ;  /* 0x0000000408257824 */ /* 0x000fe200078e020f */
[----:B------:R-:W-:Y:S01]  /*3be0*/  F2FP.F16.F32.PACK_AB R51, R34, R41 ;  /* 0x000000292233723e */ /* 0x000fe200000000ff */
[----:B------:R-:W-:Y:S01]  /*3bf0*/  STS.64 [R13+UR6+0x180], R56 ;  /* 0x000180380d007988 */ /* 0x000fe20008000a06 */
[----:B------:R-:W-:Y:S01]  /*3c00*/  F2FP.F16.F32.PACK_AB R52, R47, R48 ;  /* 0x000000302f34723e */ /* 0x000fe200000000ff */
[----:B------:R-:W-:Y:S01]  /*3c10*/  IMAD R39, R8, 0x4, R37 ;  /* 0x0000000408277824 */ /* 0x000fe200078e0225 */
[----:B------:R-:W-:Y:S02]  /*3c20*/  F2FP.F16.F32.PACK_AB R47, R38, R45 ;  /* 0x0000002d262f723e */ /* 0x000fe400000000ff */
[----:B------:R-:W-:Y:S01]  /*3c30*/  F2FP.F16.F32.PACK_AB R45, R36, R43 ;  /* 0x0000002b242d723e */ /* 0x000fe200000000ff */
[----:B------:R-:W-:Y:S01]  /*3c40*/  STS.64 [R13+UR6], R52 ;  /* 0x000000340d007988 */ /* 0x000fe20008000a06 */
[----:B------:R-:W-:-:S02]  /*3c50*/  LEA R29, R8, R39, 0x2 ;  /* 0x00000027081d7211 */ /* 0x000fc400078e10ff */
[----:B------:R-:W-:Y:S01]  /*3c60*/  F2FP.F16.F32.PACK_AB R50, R42, R49 ;  /* 0x000000312a32723e */ /* 0x000fe200000000ff */
[----:B------:R0:W-:Y:S01]  /*3c70*/  STS.64 [R13+UR6+0x100], R46 ;  /* 0x0001002e0d007988 */ /* 0x0001e20008000a06 */
[----:B------:R-:W-:Y:S01]  /*3c80*/  F2FP.F16.F32.PACK_AB R49, R18, R25 ;  /* 0x000000191231723e */ /* 0x000fe200000000ff */
[----:B------:R-:W-:Y:S01]  /*3c90*/  IMAD R35, R8, 0x4, R29 ;  /* 0x0000000408237824 */ /* 0x000fe200078e021d */
[----:B------:R-:W-:Y:S02]  /*3ca0*/  F2FP.F16.F32.PACK_AB R48, R26, R31 ;  /* 0x0000001f1a30723e */ /* 0x000fe400000000ff */
[----:B------:R-:W-:Y:S01]  /*3cb0*/  F2FP.F16.F32.PACK_AB R54, R17, R32 ;  /* 0x000000201136723e */ /* 0x000fe200000000ff */
[C---:B------:R-:W-:Y:S01]  /*3cc0*/  IMAD R41, R8.reuse, 0x4, R35 ;  /* 0x0000000408297824 */ /* 0x040fe200078e0223 */
[----:B------:R-:W-:Y:S02]  /*3cd0*/  LOP3.LUT R22, R13, 0x8, RZ, 0x3c, !PT ;  /* 0x000000080d167812 */ /* 0x000fe400078e3cff */
[----:B------:R-:W-:Y:S01]  /*3ce0*/  MOV R24, 0x3dc6b27f ;  /* 0x3dc6b27f00187802 */ /* 0x000fe20000000f00 */
[----:B------:R-:W-:Y:S01]  /*3cf0*/  STS.64 [R13+UR6+0x80], R54 ;  /* 0x000080360d007988 */ /* 0x000fe20008000a06 */
[----:B------:R-:W-:-:S02]  /*3d00*/  LEA R43, R8, R41, 0x2 ;  /* 0x00000029082b7211 */ /* 0x000fc400078e10ff */
[----:B0-----:R-:W-:Y:S01]  /*3d10*/  F2FP.F16.F32.PACK_AB R47, R20, R27 ;  /* 0x0000001b142f723e */ /* 0x001fe200000000ff */
[----:B------:R0:W-:Y:S01]  /*3d20*/  STS.64 [R22+UR6+0x1000], R44 ;  /* 0x0010002c16007988 */ /* 0x0001e20008000a06 */
[----:B------:R-:W-:Y:S01]  /*3d30*/  F2FP.F16.F32.PACK_AB R46, R28, R33 ;  /* 0x000000211c2e723e */ /* 0x000fe200000000ff */
[----:B------:R-:W-:Y:S02]  /*3d40*/  IMAD R27, R8, 0x4, R43 ;  /* 0x00000004081b7824 */ /* 0x000fe400078e022b */
[----:B------:R-:W-:Y:S01]  /*3d50*/  FFMA.FTZ R17, R16, R24, -0.16845393180847167969 ;  /* 0xbe2c7f3010117423 */ /* 0x000fe20000010018 */
[----:B------:R-:W-:Y:S01]  /*3d60*/  STS.64 [R22+UR6+0x1180], R48 ;  /* 0x0011803016007988 */ /* 0x000fe20008000a06 */
[----:B------:R-:W-:Y:S01]  /*3d70*/  IADD3 R19, R6, -R19, RZ ;  /* 0x8000001306137210 */ /* 0x000fe20007ffe0ff */
[----:B------:R-:W-:Y:S02]  /*3d80*/  IMAD R25, R8, 0x4, R27 ;  /* 0x0000000408197824 */ /* 0x000fe400078e021b */
[----:B------:R-:W-:Y:S01]  /*3d90*/  FFMA.FTZ R17, R16, R17, 0.1716887056827545166 ;  /* 0x3e2fcf2a10117423 */ /* 0x000fe20000010011 */
[----:B------:R1:W-:Y:S01]  /*3da0*/  STS.64 [R22+UR6+0x1080], R46 ;  /* 0x0010802e16007988 */ /* 0x0003e20008000a06 */
[----:B------:R-:W-:Y:S01]  /*3db0*/  IADD3 R23, R0, -R23, RZ ;  /* 0x8000001700177210 */ /* 0x000fe20007ffe0ff */
[----:B------:R-:W-:-:S02]  /*3dc0*/  IMAD R31, R8, 0x4, R25 ;  /* 0x00000004081f7824 */ /* 0x000fc400078e0219 */
[----:B------:R-:W-:Y:S01]  /*3dd0*/  FADD R19, R19, -1 ;  /* 0xbf80000013137421 */ /* 0x000fe20000000000 */
[----:B------:R2:W-:Y:S01]  /*3de0*/  STS.64 [R22+UR6+0x1100], R50 ;  /* 0x0011003216007988 */ /* 0x0005e20008000a06 */
[----:B------:R-:W-:Y:S01]  /*3df0*/  FFMA.FTZ R17, R16, R17, -0.17900948226451873779 ;  /* 0xbe374e4310117423 */ /* 0x000fe20000010011 */
[----:B------:R-:W-:Y:S02]  /*3e00*/  IMAD R33, R8, 0x4, R31 ;  /* 0x0000000408217824 */ /* 0x000fe400078e021f */
[-C--:B------:R-:W-:Y:S01]  /*3e10*/  FFMA.FTZ R14, R19, R24.reuse, -0.16845393180847167969 ;  /* 0xbe2c7f30130e7423 */ /* 0x080fe20000010018 */
[----:B------:R-:W-:Y:S01]  /*3e20*/  FFMA.FTZ R18, R21, R24, -0.16845393180847167969 ;  /* 0xbe2c7f3015127423 */ /* 0x000fe20000010018 */
[----:B------:R-:W-:Y:S01]  /*3e30*/  FFMA.FTZ R17, R16, R17, 0.20512372255325317383 ;  /* 0x3e520bf410117423 */ /* 0x000fe20000010011 */
[----:B0-----:R-:W-:Y:S02]  /*3e40*/  IMAD R45, R8, 0x4, R33 ;  /* 0x00000004082d7824 */ /* 0x001fe400078e0221 */
[----:B------:R-:W-:Y:S01]  /*3e50*/  FFMA.FTZ R14, R19, R14, 0.1716887056827545166 ;  /* 0x3e2fcf2a130e7423 */ /* 0x000fe2000001000e */
[----:B------:R-:W-:Y:S01]  /*3e60*/  FFMA.FTZ R18, R21, R18, 0.1716887056827545166 ;  /* 0x3e2fcf2a15127423 */ /* 0x000fe20000010012 */
[----:B------:R-:W-:Y:S01]  /*3e70*/  FFMA.FTZ R17, R16, R17, -0.24046532809734344482 ;  /* 0xbe763c8b10117423 */ /* 0x000fe20000010011 */
[----:B------:R-:W-:Y:S01]  /*3e80*/  FADD R23, R23, -1 ;  /* 0xbf80000017177421 */ /* 0x000fe20000000000 */
[----:B-1----:R-:W-:Y:S01]  /*3e90*/  LEA R47, R8, R45, 0x2 ;  /* 0x0000002d082f7211 */ /* 0x002fe200078e10ff */
[----:B------:R-:W-:Y:S01]  /*3ea0*/  FFMA.FTZ R14, R19, R14, -0.17900948226451873779 ;  /* 0xbe374e43130e7423 */ /* 0x000fe2000001000e */
[----:B------:R-:W-:Y:S01]  /*3eb0*/  FFMA.FTZ R17, R16, R17, 0.28857114911079406738 ;  /* 0x3e93bf9910117423 */ /* 0x000fe20000010011 */
[----:B------:R-:W-:Y:S01]  /*3ec0*/  FFMA.FTZ R18, R21, R18, -0.17900948226451873779 ;  /* 0xbe374e4315127423 */ /* 0x000fe20000010012 */
[----:B------:R-:W-:Y:S01]  /*3ed0*/  FFMA.FTZ R20, R23, R24, -0.16845393180847167969 ;  /* 0xbe2c7f3017147423 */ /* 0x000fe20000010018 */
[----:B------:R-:W-:-:S02]  /*3ee0*/  IMAD R49, R8, 0x4, R47 ;  /* 0x0000000408317824 */ /* 0x000fc400078e022f */
[----:B------:R-:W-:Y:S01]  /*3ef0*/  FFMA.FTZ R14, R19, R14, 0.20512372255325317383 ;  /* 0x3e520bf4130e7423 */ /* 0x000fe2000001000e */
[----:B------:R-:W-:Y:S01]  /*3f00*/  FFMA.FTZ R17, R16, R17, -0.36067417263984680176 ;  /* 0xbeb8aa4910117423 */ /* 0x000fe20000010011 */
[----:B------:R-:W-:Y:S01]  /*3f10*/  FFMA.FTZ R18, R21, R18, 0.20512372255325317383 ;  /* 0x3e520bf415127423 */ /* 0x000fe20000010012 */
[----:B--2---:R-:W-:Y:S02]  /*3f20*/  IMAD R51, R8, 0x4, R49 ;  /* 0x0000000408337824 */ /* 0x004fe400078e0231 */
[----:B------:R-:W-:Y:S01]  /*3f30*/  FFMA.FTZ R14, R19, R14, -0.24046532809734344482 ;  /* 0xbe763c8b130e7423 */ /* 0x000fe2000001000e */
[----:B------:R-:W-:Y:S01]  /*3f40*/  FFMA.FTZ R17, R16, R17, 0.48089820146560668945 ;  /* 0x3ef6384a10117423 */ /* 0x000fe20000010011 */
[----:B------:R-:W-:Y:S01]  /*3f50*/  FFMA.FTZ R20, R23, R20, 0.1716887056827545166 ;  /* 0x3e2fcf2a17147423 */ /* 0x000fe20000010014 */
[----:B------:R-:W-:Y:S01]  /*3f60*/  FFMA.FTZ R18, R21, R18, -0.24046532809734344482 ;  /* 0xbe763c8b15127423 */ /* 0x000fe20000010012 */
[----:B------:R-:W-:Y:S01]  /*3f70*/  LEA R53, R8, R51, 0x2 ;  /* 0x0000003308357211 */ /* 0x000fe200078e10ff */
[----:B------:R-:W-:Y:S01]  /*3f80*/  FFMA.FTZ R14, R19, R14, 0.28857114911079406738 ;  /* 0x3e93bf99130e7423 */ /* 0x000fe2000001000e */
[----:B------:R-:W-:Y:S01]  /*3f90*/  FFMA.FTZ R17, R16, R17, -0.72134751081466674805 ;  /* 0xbf38aa3b10117423 */ /* 0x000fe20000010011 */
[----:B------:R-:W-:Y:S01]  /*3fa0*/  FFMA.FTZ R20, R23, R20, -0.17900948226451873779 ;  /* 0xbe374e4317147423 */ /* 0x000fe20000010014 */
[----:B------:R-:W-:Y:S01]  /*3fb0*/  FFMA.FTZ R18, R21, R18, 0.28857114911079406738 ;  /* 0x3e93bf9915127423 */ /* 0x000fe20000010012 */
[----:B------:R-:W-:-:S02]  /*3fc0*/  IMAD R55, R8, 0x4, R53 ;  /* 0x0000000408377824 */ /* 0x000fc400078e0235 */
[----:B------:R-:W-:Y:S01]  /*3fd0*/  FFMA.FTZ R14, R19, R14, -0.36067417263984680176 ;  /* 0xbeb8aa49130e7423 */ /* 0x000fe2000001000e */
[----:B------:R-:W-:Y:S01]  /*3fe0*/  FMUL R17, R16, R17 ;  /* 0x0000001110117220 */ /* 0x000fe20000400000 */
[----:B------:R-:W-:Y:S01]  /*3ff0*/  FFMA.FTZ R20, R23, R20, 0.20512372255325317383 ;  /* 0x3e520bf417147423 */ /* 0x000fe20000010014 */
[----:B------:R-:W-:Y:S02]  /*4000*/  IMAD R57, R8, 0x4, R55 ;  /* 0x0000000408397824 */ /* 0x000fe400078e0237 */
[----:B------:R-:W-:Y:S01]  /*4010*/  FFMA.FTZ R14, R19, R14, 0.48089820146560668945 ;  /* 0x3ef6384a130e7423 */ /* 0x000fe2000001000e */
[----:B------:R-:W-:Y:S01]  /*4020*/  FMUL R17, R16, R17 ;  /* 0x0000001110117220 */ /* 0x000fe20000400000 */
[----:B------:R-:W-:Y:S01]  /*4030*/  FFMA.FTZ R18, R21, R18, -0.36067417263984680176 ;  /* 0xbeb8aa4915127423 */ /* 0x000fe20000010012 */
[----:B------:R-:W-:Y:S01]  /*4040*/  FFMA.FTZ R20, R23, R20, -0.24046532809734344482 ;  /* 0xbe763c8b17147423 */ /* 0x000fe20000010014 */
[----:B------:R-:W-:Y:S01]  /*4050*/  LEA R59, R8, R57, 0x2 ;  /* 0x00000039083b7211 */ /* 0x000fe200078e10ff */
[----:B------:R-:W-:Y:S01]  /*4060*/  FFMA.FTZ R14, R19, R14, -0.72134751081466674805 ;  /* 0xbf38aa3b130e7423 */ /* 0x000fe2000001000e */
[----:B------:R-:W-:Y:S01]  /*4070*/  FFMA.FTZ R16, R16, 1.4426950216293334961, R17 ;  /* 0x3fb8aa3b10107823 */ /* 0x000fe20000010011 */
[----:B------:R-:W-:Y:S01]  /*4080*/  ISETP.GE.U32.AND P1, PT, R7, 0x7f800000, PT ;  /* 0x7f8000000700780c */ /* 0x000fe20003f26070 */
[----:B------:R-:W-:Y:S01]  /*4090*/  FFMA.FTZ R18, R21, R18, 0.48089820146560668945 ;  /* 0x3ef6384a15127423 */ /* 0x000fe20000010012 */
[----:B------:R-:W-:-:S02]  /*40a0*/  IMAD R61, R8, 0x4, R59 ;  /* 0x00000004083d7824 */ /* 0x000fc400078e023b */
[----:B------:R-:W-:Y:S01]  /*40b0*/  FMUL R14, R19, R14 ;  /* 0x0000000e130e7220 */ /* 0x000fe20000400000 */
[----:B------:R-:W-:Y:S01]  /*40c0*/  ISETP.GE.U32.AND P6, PT, R6, 0x7f800000, PT ;  /* 0x7f8000000600780c */ /* 0x000fe20003fc6070 */
[----:B------:R-:W-:Y:S01]  /*40d0*/  FFMA.FTZ R20, R23, R20, 0.28857114911079406738 ;  /* 0x3e93bf9917147423 */ /* 0x000fe20000010014 */
[C---:B------:R-:W-:Y:S02]  /*40e0*/  IMAD R63, R8.reuse, 0x4, R61 ;  /* 0x00000004083f7824 */ /* 0x040fe400078e023d */
[----:B------:R-:W-:Y:S01]  /*40f0*/  FADD R82, R9, R16 ;  /* 0x0000001009527221 */ /* 0x000fe20000000000 */
[----:B------:R-:W-:Y:S01]  /*4100*/  FMUL R14, R19, R14 ;  /* 0x0000000e130e7220 */ /* 0x000fe20000400000 */
[----:B------:R-:W0:Y:S01]  /*4110*/  LDC.64 R16, c[0x0][0x228] ;  /* 0x00008a00ff107b82 */ /* 0x000e220000000a00 */
[----:B------:R-:W-:Y:S01]  /*4120*/  FFMA.FTZ R18, R21, R18, -0.72134751081466674805 ;  /* 0xbf38aa3b15127423 */ /* 0x000fe20000010012 */
[----:B------:R-:W-:Y:S01]  /*4130*/  LEA R65, R8, R63, 0x2 ;  /* 0x0000003f08417211 */ /* 0x000fe200078e10ff */
[----:B------:R-:W-:Y:S01]  /*4140*/  FFMA.FTZ R20, R23, R20, -0.36067417263984680176 ;  /* 0xbeb8aa4917147423 */ /* 0x000fe20000010014 */
[----:B------:R-:W-:Y:S01]  /*4150*/  ISETP.GE.U32.AND P4, PT, R2, 0x7f800000, PT ;  /* 0x7f8000000200780c */ /* 0x000fe20003f86070 */
[----:B------:R-:W-:Y:S01]  /*4160*/  FFMA.FTZ R19, R19, 1.4426950216293334961, R14 ;  /* 0x3fb8aa3b13137823 */ /* 0x000fe2000001000e */
[----:B------:R-:W-:Y:S01]  /*4170*/  FMUL R18, R21, R18 ;  /* 0x0000001215127220 */ /* 0x000fe20000400000 */
[----:B------:R-:W-:-:S02]  /*4180*/  IMAD R67, R8, 0x4, R65 ;  /* 0x0000000408437824 */ /* 0x000fc400078e0241 */
[----:B------:R-:W-:Y:S01]  /*4190*/  FFMA.FTZ R20, R23, R20, 0.48089820146560668945 ;  /* 0x3ef6384a17147423 */ /* 0x000fe20000010014 */
[----:B------:R-:W-:Y:S01]  /*41a0*/  FADD R83, R10, R19 ;  /* 0x000000130a537221 */ /* 0x000fe20000000000 */
[----:B------:R-:W-:Y:S01]  /*41b0*/  FMUL R18, R21, R18 ;  /* 0x0000001215127220 */ /* 0x000fe20000400000 */
[----:B------:R-:W-:Y:S01]  /*41c0*/  IMAD R69, R8, 0x4, R67 ;  /* 0x0000000408457824 */ /* 0x000fe200078e0243 */
[----:B------:R-:W-:Y:S01]  /*41d0*/  @P6 MOV R9, 0x7f800000 ;  /* 0x7f80000000096802 */ /* 0x000fe20000000f00 */
[----:B------:R-:W-:Y:S01]  /*41e0*/  @P1 IMAD.MOV.U32 R10, RZ, RZ, 0x7f800000 ;  /* 0x7f800000ff0a1424 */ /* 0x000fe200078e00ff */
[----:B------:R-:W-:Y:S01]  /*41f0*/  ISETP.GE.U32.AND P5, PT, R0, 0x7f800000, PT ;  /* 0x7f8000000000780c */ /* 0x000fe20003fa6070 */
[----:B------:R-:W-:Y:S01]  /*4200*/  FFMA.FTZ R20, R23, R20, -0.72134751081466674805 ;  /* 0xbf38aa3b17147423 */ /* 0x000fe20000010014 */
[C---:B------:R-:W-:Y:S01]  /*4210*/  LEA R71, R8.reuse, R69, 0x2 ;  /* 0x0000004508477211 */ /* 0x040fe200078e10ff */
[----:B------:R-:W-:Y:S01]  /*4220*/  FFMA.FTZ R18, R21, 1.4426950216293334961, R18 ;  /* 0x3fb8aa3b15127823 */ /* 0x000fe20000010012 */
[C---:B------:R-:W-:Y:S01]  /*4230*/  FSETP.NEU.AND P3, PT, R7.reuse, RZ, PT ;  /* 0x000000ff0700720b */ /* 0x040fe20003f6d000 */
[----:B------:R-:W-:Y:S01]  /*4240*/  @P1 FFMA.FTZ R82, R7, R10, +INF ;  /* 0x7f80000007521423 */ /* 0x000fe2000001000a */
[----:B------:R-:W-:Y:S01]  /*4250*/  FMUL R20, R23, R20 ;  /* 0x0000001417147220 */ /* 0x000fe20000400000 */
[----:B------:R-:W-:Y:S01]  /*4260*/  IMAD R73, R8, 0x4, R71 ;  /* 0x0000000408497824 */ /* 0x000fe200078e0247 */
[C---:B------:R-:W-:Y:S01]  /*4270*/  FSETP.NEU.AND P2, PT, R6.reuse, RZ, PT ;  /* 0x000000ff0600720b */ /* 0x040fe20003f4d000 */
[----:B------:R-:W-:Y:S01]  /*4280*/  @P6 FFMA.FTZ R83, R6, R9, +INF ;  /* 0x7f80000006536423 */ /* 0x000fe20000010009 */
[----:B------:R-:W-:-:S02]  /*4290*/  @P4 IMAD.MOV.U32 R7, RZ, RZ, 0x7f800000 ;  /* 0x7f800000ff074424 */ /* 0x000fc400078e00ff */
[----:B------:R-:W-:Y:S01]  /*42a0*/  FADD R84, R11, R18 ;  /* 0x000000120b547221 */ /* 0x000fe20000000000 */
[----:B------:R-:W-:Y:S02]  /*42b0*/  IMAD R75, R8, 0x4, R73 ;  /* 0x00000004084b7824 */ /* 0x000fe400078e0249 */
[C---:B------:R-:W-:Y:S01]  /*42c0*/  FMUL R20, R23.reuse, R20 ;  /* 0x0000001417147220 */ /* 0x040fe20000400000 */
[----:B------:R-:W-:Y:S02]  /*42d0*/  IMAD R6, R88, UR5, RZ ;  /* 0x0000000558067c24 */ /* 0x000fe4000f8e02ff */
[----:B------:R-:W-:Y:S01]  /*42e0*/  @P4 FFMA.FTZ R84, R2, R7, +INF ;  /* 0x7f80000002544423 */ /* 0x000fe20000010007 */
[----:B------:R-:W-:Y:S01]  /*42f0*/  @P5 MOV R9, 0x7f800000 ;  /* 0x7f80000000095802 */ /* 0x000fe20000000f00 */
[----:B------:R-:W-:Y:S01]  /*4300*/  FFMA.FTZ R23, R23, 1.4426950216293334961, R20 ;  /* 0x3fb8aa3b17177823 */ /* 0x000fe20000010014 */
[----:B------:R-:W-:Y:S01]  /*4310*/  LEA R81, R8, R75, 0x2 ;  /* 0x0000004b08517211 */ /* 0x000fe200078e10ff */
[C---:B------:R-:W-:Y:S01]  /*4320*/  IMAD.SHL.U32 R7, R6.reuse, 0x2, RZ ;  /* 0x0000000206077824 */ /* 0x040fe200078e00ff */
[----:B------:R-:W-:Y:S01]  /*4330*/  UIMAD.WIDE UR4, UR4, 0x2, URZ ;  /* 0x00000002040478a5 */ /* 0x000fe2000f8e023f */
[----:B------:R-:W-:-:S04]  /*4340*/  IMAD.HI R6, R6, 0x2, RZ ;  /* 0x0000000206067827 */ /* 0x000fc800078e02ff */
[----:B------:R-:W-:Y:S01]  /*4350*/  FADD R85, R12, R23 ;  /* 0x000000170c557221 */ /* 0x000fe20000000000 */
[----:B------:R-:W-:Y:S01]  /*4360*/  @P5 FFMA.FTZ R85, R0, R9, +INF ;  /* 0x7f80000000555423 */ /* 0x000fe20000010009 */
[----:B------:R-:W-:Y:S01]  /*4370*/  BAR.SYNC.DEFER_BLOCKING 0x0 ;  /* 0x0000000000007b1d */ /* 0x000fe20000010000 */
[----:B------:R-:W-:Y:S01]  /*4380*/  IMAD R87, R8, 0x4, R81 ;  /* 0x0000000408577824 */ /* 0x000fe200078e0251 */
[----:B0-----:R-:W-:Y:S02]  /*4390*/  IADD3 R80, P4, P6, R7, UR8, R16 ;  /* 0x0000000807507c10 */ /* 0x001fe4000fe9e010 */
[----:B------:R-:W-:Y:S01]  /*43a0*/  FSETP.NEU.AND P1, PT, R2, RZ, PT ;  /* 0x000000ff0200720b */ /* 0x000fe20003f2d000 */
[----:B------:R-:W-:Y:S01]  /*43b0*/  IMAD R89, R8, 0x4, R87 ;  /* 0x0000000408597824 */ /* 0x000fe200078e0257 */
[----:B------:R-:W-:Y:S01]  /*43c0*/  IADD3.X R86, R6, UR5, R17, P4, P6 ;  /* 0x0000000506567c10 */ /* 0x000fe2000a7ec411 */
[----:B------:R-:W-:Y:S01]  /*43d0*/  ULDC UR4, c[0x0][0x27c] ;  /* 0x00009f0000047ab9 */ /* 0x000fe20000000800 */
[-C--:B------:R-:W-:Y:S01]  /*43e0*/  LEA R10, P5, R37, R80.reuse, 0x1 ;  /* 0x00000050250a7211 */ /* 0x080fe200078a08ff */
[----:B------:R-:W-:Y:S01]  /*43f0*/  IMAD R91, R8, 0x4, R89 ;  /* 0x00000004085b7824 */ /* 0x000fe200078e0259 */
[----:B------:R-:W-:Y:S01]  /*4400*/  LEA R6, P6, R15, R80, 0x1 ;  /* 0x000000500f067211 */ /* 0x000fe200078c08ff */
[----:B------:R-:W-:Y:S01]  /*4410*/  UIMAD UR4, UR7, UR4, URZ ;  /* 0x00000004070472a4 */ /* 0x000fe2000f8e023f */
[----:B------:R-:W-:-:S02]  /*4420*/  LEA.HI.X.SX32 R11, R37, R86, 0x1, P5 ;  /* 0x00000056250b7211 */ /* 0x000fc400028f0eff */
[----:B------:R-:W-:Y:S01]  /*4430*/  LEA R2, R8, R91, 0x2 ;  /* 0x0000005b08027211 */ /* 0x000fe200078e10ff */
[----:B------:R-:W-:Y:S01]  /*4440*/  USHF.L.U32 UR7, UR4, 0x2, URZ ;  /* 0x0000000204077899 */ /* 0x000fe2000800063f */
[-C--:B------:R-:W-:Y:S01]  /*4450*/  LEA R8, P4, R39, R80.reuse, 0x1 ;  /* 0x0000005027087211 */ /* 0x080fe200078808ff */
[----:B------:R-:W-:Y:S01]  /*4460*/  UIMAD.WIDE UR4, UR4, 0x4, URZ ;  /* 0x00000004040478a5 */ /* 0x000fe2000f8e023f */
[----:B------:R-:W-:Y:S02]  /*4470*/  LEA R14, P5, R35, R80, 0x1 ;  /* 0x00000050230e7211 */ /* 0x000fe400078a08ff */
[-C--:B------:R-:W-:Y:S02]  /*4480*/  LEA.HI.X.SX32 R9, R39, R86.reuse, 0x1, P4 ;  /* 0x0000005627097211 */ /* 0x080fe400020f0eff */
[----:B------:R-:W-:Y:S02]  /*4490*/  LEA.HI.X.SX32 R7, R15, R86, 0x1, P6 ;  /* 0x000000560f077211 */ /* 0x000fe400030f0eff */
[----:B------:R-:W-:Y:S01]  /*44a0*/  LEA R16, P4, R41, R80, 0x1 ;  /* 0x0000005029107211 */ /* 0x000fe200078808ff */
[----:B------:R-:W0:Y:S01]  /*44b0*/  LDS.64 R92, [R4+UR6] ;  /* 0x00000006045c7984 */ /* 0x000e220008000a00 */
[----:B------:R-:W-:-:S02]  /*44c0*/  LEA.HI.X.SX32 R15, R35, R86, 0x1, P5 ;  /* 0x00000056230f7211 */ /* 0x000fc400028f0eff */
[----:B------:R-:W-:Y:S01]  /*44d0*/  LEA R20, P5, R27, R80, 0x1 ;  /* 0x000000501b147211 */ /* 0x000fe200078a08ff */
[----:B------:R-:W-:Y:S01]  /*44e0*/  LDS.64 R94, [R4+UR6+0x200] ;  /* 0x00020006045e7984 */ /* 0x000fe20008000a00 */
[----:B------:R-:W-:Y:S02]  /*44f0*/  LEA.HI.X.SX32 R17, R41, R86, 0x1, P4 ;  /* 0x0000005629117211 */ /* 0x000fe400020f0eff */
[----:B------:R-:W-:Y:S02]  /*4500*/  LEA R22, P4, R25, R80, 0x1 ;  /* 0x0000005019167211 */ /* 0x000fe400078808ff */
[----:B------:R-:W-:Y:S02]  /*4510*/  LEA.HI.X.SX32 R21, R27, R86, 0x1, P5 ;  /* 0x000000561b157211 */ /* 0x000fe400028f0eff */
[-C--:B------:R-:W-:Y:S02]  /*4520*/  LEA R26, P5, R33, R80.reuse, 0x1 ;  /* 0x00000050211a7211 */ /* 0x080fe400078a08ff */
[----:B------:R-:W-:-:S02]  /*4530*/  LEA R12, P6, R29, R80, 0x1 ;  /* 0x000000501d0c7211 */ /* 0x000fc400078c08ff */
[----:B------:R-:W-:Y:S02]  /*4540*/  LEA.HI.X.SX32 R23, R25, R86, 0x1, P4 ;  /* 0x0000005619177211 */ /* 0x000fe400020f0eff */
[----:B------:R-:W-:Y:S02]  /*4550*/  LEA R28, P4, R45, R80, 0x1 ;  /* 0x000000502d1c7211 */ /* 0x000fe400078808ff */
[----:B------:R-:W-:Y:S02]  /*4560*/  LEA.HI.X.SX32 R27, R33, R86, 0x1, P5 ;  /* 0x00000056211b7211 */ /* 0x000fe400028f0eff */
[----:B------:R-:W-:Y:S02]  /*4570*/  LOP3.LUT R68, R4, 0x8, RZ, 0x3c, !PT ;  /* 0x0000000804447812 */ /* 0x000fe400078e3cff */
[----:B------:R-:W-:Y:S02]  /*4580*/  LEA R32, P5, R49, R80, 0x1 ;  /* 0x0000005031207211 */ /* 0x000fe400078a08ff */
[-C--:B------:R-:W-:Y:S01]  /*4590*/  LEA.HI.X.SX32 R13, R29, R86.reuse, 0x1, P6 ;  /* 0x000000561d0d7211 */ /* 0x080fe200030f0eff */
[----:B------:R-:W1:Y:S01]  /*45a0*/  LDS.64 R96, [R68+UR6] ;  /* 0x0000000644607984 */ /* 0x000e620008000a00 */
[----:B------:R-:W-:-:S02]  /*45b0*/  LEA.HI.X.SX32 R29, R45, R86, 0x1, P4 ;  /* 0x000000562d1d7211 */ /* 0x000fc400020f0eff */
[-C--:B------:R-:W-:Y:S01]  /*45c0*/  LEA R34, P4, R51, R80.reuse, 0x1 ;  /* 0x0000005033227211 */ /* 0x080fe200078808ff */
[----:B------:R-:W2:Y:S01]  /*45d0*/  LDS.64 R44, [R68+UR6+0x200] ;  /* 0x00020006442c7984 */ /* 0x000ea20008000a00 */
[----:B------:R-:W-:Y:S02]  /*45e0*/  LEA R18, P6, R43, R80, 0x1 ;  /* 0x000000502b127211 */ /* 0x000fe400078c08ff */
[----:B------:R-:W-:Y:S01]  /*45f0*/  LEA.HI.X.SX32 R33, R49, R86, 0x1, P5 ;  /* 0x0000005631217211 */ /* 0x000fe200028f0eff */
[----:B------:R-:W-:Y:S01]  /*4600*/  LDS.64 R98, [R68+UR6+0x600] ;  /* 0x0006000644627984 */ /* 0x000fe20008000a00 */
[----:B------:R-:W-:Y:S02]  /*4610*/  LEA R38, P5, R55, R80, 0x1 ;  /* 0x0000005037267211 */ /* 0x000fe400078a08ff */
[-C--:B------:R-:W-:Y:S01]  /*4620*/  LEA.HI.X.SX32 R35, R51, R86.reuse, 0x1, P4 ;  /* 0x0000005633237211 */ /* 0x080fe200020f0eff */
[----:B------:R-:W-:Y:S01]  /*4630*/  LDS.64 R48, [R68+UR6+0x400] ;  /* 0x0004000644307984 */ /* 0x000fe20008000a00 */
[----:B------:R-:W-:-:S02]  /*4640*/  LEA.HI.X.SX32 R19, R43, R86, 0x1, P6 ;  /* 0x000000562b137211 */ /* 0x000fc400030f0eff */
[----:B------:R-:W-:Y:S01]  /*4650*/  LEA R24, P6, R31, R80, 0x1 ;  /* 0x000000501f187211 */ /* 0x000fe200078c08ff */
[----:B------:R-:W3:Y:S01]  /*4660*/  LDS.64 R50, [R4+UR6+0x400] ;  /* 0x0004000604327984 */ /* 0x000ee20008000a00 */
[-C--:B------:R-:W-:Y:S02]  /*4670*/  LEA.HI.X.SX32 R39, R55, R86.reuse, 0x1, P5 ;  /* 0x0000005637277211 */ /* 0x080fe400028f0eff */
[----:B------:R-:W-:Y:S01]  /*4680*/  LEA.HI.X.SX32 R25, R31, R86, 0x1, P6 ;  /* 0x000000561f197211 */ /* 0x000fe200030f0eff */
[----:B------:R-:W4:Y:S01]  /*4690*/  LDS.64 R54, [R4+UR6+0x600] ;  /* 0x0006000604367984 */ /* 0x000f220008000a00 */
[-C--:B------:R-:W-:Y:S02]  /*46a0*/  LEA R30, P6, R47, R80.reuse, 0x1 ;  /* 0x000000502f1e7211 */ /* 0x080fe400078c08ff */
[----:B------:R-:W-:Y:S01]  /*46b0*/  LEA R40, P4, R57, R80, 0x1 ;  /* 0x0000005039287211 */ /* 0x000fe200078808ff */
[----:B0-----:R0:W-:Y:S01]  /*46c0*/  STG.E.U16 desc[UR10][R6.64], R92 ;  /* 0x0000005c06007986 */ /* 0x0011e2000c10150a */
[----:B------:R-:W-:-:S02]  /*46d0*/  LEA.HI.X.SX32 R31, R47, R86, 0x1, P6 ;  /* 0x000000562f1f7211 */ /* 0x000fc400030f0eff */
[-C--:B------:R-:W-:Y:S02]  /*46e0*/  LEA R36, P6, R53, R80.reuse, 0x1 ;  /* 0x0000005035247211 */ /* 0x080fe400078c08ff */
[----:B------:R-:W-:Y:S02]  /*46f0*/  LEA R46, P5, R61, R80, 0x1 ;  /* 0x000000503d2e7211 */ /* 0x000fe400078a08ff */
[----:B------:R-:W-:Y:S02]  /*4700*/  LEA.HI.X.SX32 R37, R53, R86, 0x1, P6 ;  /* 0x0000005635257211 */ /* 0x000fe400030f0eff */
[----:B------:R-:W-:Y:S02]  /*4710*/  LEA R42, P6, R59, R80, 0x1 ;  /* 0x000000503b2a7211 */ /* 0x000fe400078c08ff */
[----:B------:R-:W-:Y:S01]  /*4720*/  LEA.HI.X.SX32 R41, R57, R86, 0x1, P4 ;  /* 0x0000005639297211 */ /* 0x000fe200020f0eff */
[----:B0-----:R-:W0:Y:S01]  /*4730*/  LDC.64 R6, c[0x0][0x230] ;  /* 0x00008c00ff067b82 */ /* 0x001e220000000a00 */
[----:B------:R-:W-:-:S02]  /*4740*/  LEA R52, P4, R63, R80, 0x1 ;  /* 0x000000503f347211 */ /* 0x000fc400078808ff */
[----:B------:R-:W-:Y:S01]  /*4750*/  LEA.HI.X.SX32 R43, R59, R86, 0x1, P6 ;  /* 0x000000563b2b7211 */ /* 0x000fe200030f0eff */
[----:B-1----:R1:W-:Y:S01]  /*4760*/  STG.E.U16 desc[UR10][R10.64], R96 ;  /* 0x000000600a007986 */ /* 0x0023e2000c10150a */
[----:B------:R-:W-:Y:S02]  /*4770*/  LEA R56, P6, R65, R80, 0x1 ;  /* 0x0000005041387211 */ /* 0x000fe400078c08ff */
[----:B------:R-:W-:Y:S01]  /*4780*/  LEA.HI.X.SX32 R47, R61, R86, 0x1, P5 ;  /* 0x000000563d2f7211 */ /* 0x000fe200028f0eff */
[----:B------:R-:W-:Y:S01]  /*4790*/  STG.E.U16 desc[UR10][R8.64], R94 ;  /* 0x0000005e08007986 */ /* 0x000fe2000c10150a */
[----:B------:R-:W-:Y:S02]  /*47a0*/  LEA R58, P5, R67, R80, 0x1 ;  /* 0x00000050433a7211 */ /* 0x000fe400078a08ff */
[----:B------:R-:W-:Y:S01]  /*47b0*/  LEA.HI.X.SX32 R53, R63, R86, 0x1, P4 ;  /* 0x000000563f357211 */ /* 0x000fe200020f0eff */
[----:B--2---:R2:W-:Y:S01]  /*47c0*/  STG.E.U16 desc[UR10][R12.64], R44 ;  /* 0x0000002c0c007986 */ /* 0x0045e2000c10150a */
[----:B------:R-:W-:-:S02]  /*47d0*/  LEA R60, P4, R69, R80, 0x1 ;  /* 0x00000050453c7211 */ /* 0x000fc400078808ff */
[----:B------:R-:W-:Y:S02]  /*47e0*/  LEA.HI.X.SX32 R57, R65, R86, 0x1, P6 ;  /* 0x0000005641397211 */ /* 0x000fe400030f0eff */
[----:B------:R-:W-:Y:S02]  /*47f0*/  LEA R62, P6, R71, R80, 0x1 ;  /* 0x00000050473e7211 */ /* 0x000fe400078c08ff */
[----:B------:R-:W-:Y:S01]  /*4800*/  LEA.HI.X.SX32 R59, R67, R86, 0x1, P5 ;  /* 0x00000056433b7211 */ /* 0x000fe200028f0eff */
[----:B---3--:R3:W-:Y:S01]  /*4810*/  STG.E.U16 desc[UR10][R14.64], R50 ;  /* 0x000000320e007986 */ /* 0x0087e2000c10150a */
[----:B------:R-:W-:Y:S02]  /*4820*/  LEA R64, P5, R73, R80, 0x1 ;  /* 0x0000005049407211 */ /* 0x000fe400078a08ff */
[----:B------:R-:W-:Y:S01]  /*4830*/  LEA.HI.X.SX32 R61, R69, R86, 0x1, P4 ;  /* 0x00000056453d7211 */ /* 0x000fe200020f0eff */
[----:B------:R5:W-:Y:S01]  /*4840*/  STG.E.U16 desc[UR10][R16.64], R48 ;  /* 0x0000003010007986 */ /* 0x000be2000c10150a */
[----:B------:R-:W-:-:S02]  /*4850*/  LEA R66, P4, R75, R80, 0x1 ;  /* 0x000000504b427211 */ /* 0x000fc400078808ff */
[----:B------:R-:W-:Y:S01]  /*4860*/  LEA.HI.X.SX32 R63, R71, R86, 0x1, P6 ;  /* 0x00000056473f7211 */ /* 0x000fe200030f0eff */
[----:B----4-:R4:W-:Y:S01]  /*4870*/  STG.E.U16 desc[UR10][R18.64], R54 ;  /* 0x0000003612007986 */ /* 0x0109e2000c10150a */
[----:B------:R-:W-:Y:S02]  /*4880*/  LEA R68, P6, R81, R80, 0x1 ;  /* 0x0000005051447211 */ /* 0x000fe400078c08ff */
[----:B------:R-:W-:Y:S01]  /*4890*/  LEA.HI.X.SX32 R65, R73, R86, 0x1, P5 ;  /* 0x0000005649417211 */ /* 0x000fe200028f0eff */
[----:B------:R-:W-:Y:S01]  /*48a0*/  STG.E.U16 desc[UR10][R20.64], R98 ;  /* 0x0000006214007986 */ /* 0x000fe2000c10150a */
[----:B------:R-:W-:Y:S02]  /*48b0*/  LEA R70, P5, R87, R80, 0x1 ;  /* 0x0000005057467211 */ /* 0x000fe400078a08ff */
[----:B------:R-:W-:Y:S02]  /*48c0*/  LEA.HI.X.SX32 R67, R75, R86, 0x1, P4 ;  /* 0x000000564b437211 */ /* 0x000fe400020f0eff */
[----:B------:R-:W-:-:S02]  /*48d0*/  LEA R72, P4, R89, R80, 0x1 ;  /* 0x0000005059487211 */ /* 0x000fc400078808ff */
[----:B------:R-:W-:Y:S02]  /*48e0*/  LEA.HI.X.SX32 R69, R81, R86, 0x1, P6 ;  /* 0x0000005651457211 */ /* 0x000fe400030f0eff */
[----:B------:R-:W-:Y:S02]  /*48f0*/  LEA R74, P6, R91, R80, 0x1 ;  /* 0x000000505b4a7211 */ /* 0x000fe400078c08ff */
[----:B------:R-:W-:Y:S02]  /*4900*/  LEA.HI.X.SX32 R71, R87, R86, 0x1, P5 ;  /* 0x0000005657477211 */ /* 0x000fe400028f0eff */
[----:B------:R-:W-:Y:S02]  /*4910*/  LEA R80, P5, R2, R80, 0x1 ;  /* 0x0000005002507211 */ /* 0x000fe400078a08ff */
[----:B------:R-:W-:Y:S02]  /*4920*/  LEA.HI.X.SX32 R73, R89, R86, 0x1, P4 ;  /* 0x0000005659497211 */ /* 0x000fe400020f0eff */
[----:B------:R-:W-:-:S02]  /*4930*/  FSETP.NEU.AND P4, PT, R0, RZ, PT ;  /* 0x000000ff0000720b */ /* 0x000fc40003f8d000 */
[----:B-1----:R-:W-:Y:S02]  /*4940*/  PRMT R11, R92, 0x7632, R11 ;  /* 0x000076325c0b7816 */ /* 0x002fe4000000000b */
[----:B------:R-:W-:Y:S02]  /*4950*/  PRMT R0, R96, 0x7632, R0 ;  /* 0x0000763260007816 */ /* 0x000fe40000000000 */
[----:B------:R-:W-:Y:S01]  /*4960*/  LEA.HI.X.SX32 R81, R2, R86, 0x1, P5 ;  /* 0x0000005602517211 */ /* 0x000fe200028f0eff */
[----:B------:R-:W-:Y:S01]  /*4970*/  STG.E.U16 desc[UR10][R22.64], R11 ;  /* 0x0000000b16007986 */ /* 0x000fe2000c10150a */
[----:B--2---:R-:W-:Y:S02]  /*4980*/  PRMT R13, R94, 0x7632, R13 ;  /* 0x000076325e0d7816 */ /* 0x004fe4000000000d */
[----:B------:R-:W-:Y:S01]  /*4990*/  PRMT R2, R44, 0x7632, R2 ;  /* 0x000076322c027816 */ /* 0x000fe20000000002 */
[----:B------:R1:W-:Y:S01]  /*49a0*/  STG.E.U16 desc[UR10][R24.64], R0 ;  /* 0x0000000018007986 */ /* 0x0003e2000c10150a */
[----:B---3--:R-:W-:-:S02]  /*49b0*/  PRMT R15, R50, 0x7632, R15 ;  /* 0x00007632320f7816 */ /* 0x008fc4000000000f */
[----:B-----5:R-:W-:Y:S01]  /*49c0*/  PRMT R16, R48, 0x7632, R16 ;  /* 0x0000763230107816 */ /* 0x020fe20000000010 */
[----:B------:R-:W-:Y:S01]  /*49d0*/  STG.E.U16 desc[UR10][R26.64], R13 ;  /* 0x0000000d1a007986 */ /* 0x000fe2000c10150a */
[----:B------:R-:W-:Y:S02]  /*49e0*/  PRMT R17, R54, 0x7632, R17 ;  /* 0x0000763236117816 */ /* 0x000fe40000000011 */
[----:B----4-:R-:W-:Y:S01]  /*49f0*/  PRMT R18, R98, 0x7632, R18 ;  /* 0x0000763262127816 */ /* 0x010fe20000000012 */
[----:B------:R2:W-:Y:S01]  /*4a00*/  STG.E.U16 desc[UR10][R28.64], R2 ;  /* 0x000000021c007986 */ /* 0x0005e2000c10150a */
[----:B------:R-:W-:Y:S02]  /*4a10*/  LEA.HI.X.SX32 R75, R91, R86, 0x1, P6 ;  /* 0x000000565b4b7211 */ /* 0x000fe400030f0eff */
[----:B------:R-:W-:Y:S01]  /*4a20*/  FSEL R82, R82, -INF , P3 ;  /* 0xff80000052527808 */ /* 0x000fe20001800000 */
[----:B------:R3:W-:Y:S01]  /*4a30*/  STG.E.U16 desc[UR10][R30.64], R15 ;  /* 0x0000000f1e007986 */ /* 0x0007e2000c10150a */
[----:B-1----:R-:W-:-:S02]  /*4a40*/  PRMT R0, R97, 0x7632, R0 ;  /* 0x0000763261007816 */ /* 0x002fc40000000000 */
[----:B------:R-:W-:Y:S01]  /*4a50*/  FSEL R83, R83, -INF , P2 ;  /* 0xff80000053537808 */ /* 0x000fe20001000000 */
[----:B------:R1:W-:Y:S01]  /*4a60*/  STG.E.U16 desc[UR10][R32.64], R16 ;  /* 0x0000001020007986 */ /* 0x0003e2000c10150a */
[----:B------:R-:W-:Y:S01]  /*4a70*/  FSEL R84, R84, -INF , P1 ;  /* 0xff80000054547808 */ /* 0x000fe20000800000 */
[----:B------:R-:W-:Y:S01]  /*4a80*/  FFMA R8, R82, 0.69314718246459960938, R77 ;  /* 0x3f31721852087823 */ /* 0x000fe2000000004d */
[----:B------:R-:W-:Y:S01]  /*4a90*/  FSEL R85, R85, -INF , P4 ;  /* 0xff80000055557808 */ /* 0x000fe20002000000 */
[----:B------:R4:W-:Y:S01]  /*4aa0*/  STG.E.U16 desc[UR10][R34.64], R17 ;  /* 0x0000001122007986 */ /* 0x0009e2000c10150a */
[----:B--2---:R-:W-:Y:S01]  /*4ab0*/  PRMT R2, R45, 0x7632, R2 ;  /* 0x000076322d027816 */ /* 0x004fe20000000002 */
[----:B------:R-:W-:Y:S01]  /*4ac0*/  FFMA R9, R83, 0.69314718246459960938, R76 ;  /* 0x3f31721853097823 */ /* 0x000fe2000000004c */
[----:B------:R-:W-:Y:S01]  /*4ad0*/  FFMA R10, R84, 0.69314718246459960938, R79 ;  /* 0x3f317218540a7823 */ /* 0x000fe2000000004f */
[----:B------:R2:W-:Y:S01]  /*4ae0*/  STG.E.U16 desc[UR10][R36.64], R18 ;  /* 0x0000001224007986 */ /* 0x0005e2000c10150a */
[----:B---3--:R-:W-:Y:S01]  /*4af0*/  PRMT R31, R93, 0x7632, R31 ;  /* 0x000076325d1f7816 */ /* 0x008fe2000000001f */
[----:B------:R-:W-:-:S02]  /*4b00*/  FFMA R11, R85, 0.69314718246459960938, R78 ;  /* 0x3f317218550b7823 */ /* 0x000fc4000000004e */
[----:B------:R-:W-:Y:S01]  /*4b10*/  STG.E.U16 desc[UR10][R38.64], R93 ;  /* 0x0000005d26007986 */ /* 0x000fe2000c10150a */
[----:B-1----:R-:W-:-:S03]  /*4b20*/  PRMT R33, R95, 0x7632, R33 ;  /* 0x000076325f217816 */ /* 0x002fc60000000021 */
[----:B------:R1:W-:Y:S01]  /*4b30*/  STG.E.U16 desc[UR10][R40.64], R97 ;  /* 0x0000006128007986 */ /* 0x0003e2000c10150a */
[----:B----4-:R-:W-:-:S03]  /*4b40*/  PRMT R35, R51, 0x7632, R35 ;  /* 0x0000763233237816 */ /* 0x010fc60000000023 */
[----:B------:R-:W-:Y:S01]  /*4b50*/  STG.E.U16 desc[UR10][R42.64], R95 ;  /* 0x0000005f2a007986 */ /* 0x000fe2000c10150a */
[----:B--2---:R-:W-:Y:S02]  /*4b60*/  PRMT R36, R49, 0x7632, R36 ;  /* 0x0000763231247816 */ /* 0x004fe40000000024 */
[----:B------:R-:W-:Y:S01]  /*4b70*/  PRMT R37, R55, 0x7632, R37 ;  /* 0x0000763237257816 */ /* 0x000fe20000000025 */
[----:B------:R-:W-:Y:S04]  /*4b80*/  STG.E.U16 desc[UR10][R46.64], R45 ;  /* 0x0000002d2e007986 */ /* 0x000fe8000c10150a */
[----:B------:R-:W-:Y:S01]  /*4b90*/  STG.E.U16 desc[UR10][R52.64], R51 ;  /* 0x0000003334007986 */ /* 0x000fe2000c10150a */
[----:B-1----:R-:W-:-:S03]  /*4ba0*/  PRMT R40, R99, 0x7632, R40 ;  /* 0x0000763263287816 */ /* 0x002fc60000000028 */
[----:B------:R-:W-:Y:S04]  /*4bb0*/  STG.E.U16 desc[UR10][R56.64], R49 ;  /* 0x0000003138007986 */ /* 0x000fe8000c10150a */
[----:B------:R-:W-:Y:S04]  /*4bc0*/  STG.E.U16 desc[UR10][R58.64], R55 ;  /* 0x000000373a007986 */ /* 0x000fe8000c10150a */
[----:B------:R-:W-:Y:S04]  /*4bd0*/  STG.E.U16 desc[UR10][R60.64], R99 ;  /* 0x000000633c007986 */ /* 0x000fe8000c10150a */
[----:B------:R-:W-:Y:S04]  /*4be0*/  STG.E.U16 desc[UR10][R62.64], R31 ;  /* 0x0000001f3e007986 */ /* 0x000fe8000c10150a */
[----:B------:R1:W-:Y:S04]  /*4bf0*/  STG.E.U16 desc[UR10][R64.64], R0 ;  /* 0x0000000040007986 */ /* 0x0003e8000c10150a */
[----:B------:R-:W-:Y:S04]  /*4c00*/  STG.E.U16 desc[UR10][R66.64], R33 ;  /* 0x0000002142007986 */ /* 0x000fe8000c10150a */
[----:B------:R0:W-:Y:S04]  /*4c10*/  STG.E.U16 desc[UR10][R68.64], R2 ;  /* 0x0000000244007986 */ /* 0x0001e8000c10150a */
[----:B------:R2:W-:Y:S01]  /*4c20*/  STG.E.U16 desc[UR10][R70.64], R35 ;  /* 0x0000002346007986 */ /* 0x0005e2000c10150a */
[----:B-1----:R-:W-:Y:S01]  /*4c30*/  LOP3.LUT R0, R3, 0x70, RZ, 0xc0, !PT ;  /* 0x0000007003007812 */ /* 0x002fe200078ec0ff */
[----:B------:R-:W-:-:S02]  /*4c40*/  IMAD.SHL.U32 R3, R88, 0x4, RZ ;  /* 0x0000000458037824 */ /* 0x000fc400078e00ff */
[----:B------:R2:W-:Y:S01]  /*4c50*/  STG.E.U16 desc[UR10][R72.64], R36 ;  /* 0x0000002448007986 */ /* 0x0005e2000c10150a */
[----:B------:R-:W-:-:S03]  /*4c60*/  IMAD.HI R88, R88, 0x4, RZ ;  /* 0x0000000458587827 */ /* 0x000fc600078e02ff */
[----:B------:R2:W-:Y:S01]  /*4c70*/  STG.E.U16 desc[UR10][R74.64], R37 ;  /* 0x000000254a007986 */ /* 0x0005e2000c10150a */
[----:B0-----:R-:W-:-:S03]  /*4c80*/  IADD3 R2, P1, P2, R3, UR7, R6 ;  /* 0x0000000703027c10 */ /* 0x001fc6000fa3e006 */
[----:B------:R2:W-:Y:S01]  /*4c90*/  STG.E.U16 desc[UR10][R80.64], R40 ;  /* 0x0000002850007986 */ /* 0x0005e2000c10150a */
[----:B------:R-:W-:Y:S01]  /*4ca0*/  IADD3.X R3, R88, UR5, R7, P1, P2 ;  /* 0x0000000558037c10 */ /* 0x000fe20008fe4407 */
[----:B------:R-:W-:Y:S06]  /*4cb0*/  BAR.SYNC.DEFER_BLOCKING 0x0 ;  /* 0x0000000000007b1d */ /* 0x000fec0000010000 */
[----:B------:R2:W-:Y:S02]  /*4cc0*/  STS.128 [R0+UR6], R8 ;  /* 0x0000000800007988 */ /* 0x0005e40008000c06 */
[----:B------:R-:W-:Y:S06]  /*4cd0*/  BAR.SYNC.DEFER_BLOCKING 0x0 ;  /* 0x0000000000007b1d */ /* 0x000fec0000010000 */
[----:B------:R-:W-:Y:S05]  /*4ce0*/  @P0 EXIT ;  /* 0x000000000000094d */ /* 0x000fea0003800000 */
[----:B------:R-:W0:Y:S04]  /*4cf0*/  LDS R5, [R5] ;  /* 0x0000000005057984 */ /* 0x000e280000000800 */
[----:B0-----:R-:W-:Y:S01]  /*4d00*/  STG.E desc[UR10][R2.64], R5 ;  /* 0x0000000502007986 */ /* 0x001fe2000c10190a */
[----:B------:R-:W-:Y:S05]  /*4d10*/  EXIT ;  /* 0x000000000000794d */ /* 0x000fea0003800000 */
.L_x_2:
[----:B------:R-:W-:-:S00]  /*4d20*/  BRA `(.L_x_2) ;  /* 0xfffffffc00fc7947 */ /* 0x000fc0000383ffff */
[----:B------:R-:W-:-:S00]  /*4d30*/  NOP ;  /* 0x0000000000007918 */ /* 0x000fc00000000000 */
        /* <DEDUP_REMOVED lines=12> */
.L_x_3:


//--------------------- .nv.global.init           --------------------------
	.section	.nv.global.init,"aw",@progbits
.nv.global.init:
	.type		_$_str,@object
	.size		_$_str,(.L_0 - _$_str)
_$_str:
        /*0000*/ 	.byte	0x5f, 0x5f, 0x43, 0x55, 0x44, 0x41, 0x5f, 0x46, 0x54, 0x5a, 0x00
.L_0:


//--------------------- .nv.shared.attn_fwd       --------------------------
	.section	.nv.shared.attn_fwd,"aw",@nobits
	.sectionflags	@""
	.align	16
	.zero		1024


//--------------------- .nv.shared.reserved.0     --------------------------
	.section	.nv.shared.reserved.0,"aw",@nobits
	.weak		__nv_reservedSMEM_offset_0_alias
	.size		__nv_reservedSMEM_offset_0_alias, 0, 0
	.other		__nv_reservedSMEM_offset_0_alias,@"STO_CUDA_RESERVED_SHARED STV_DEFAULT"
__nv_reservedSMEM_offset_0_alias:
	.zero		0


//--------------------- .nv.constant0.attn_fwd    --------------------------
	.section	.nv.constant0.attn_fwd,"a",@progbits
	.sectionflags	@""
	.align	4
.nv.constant0.attn_fwd:
	.zero		664


//--------------------- SYMBOLS --------------------------

	.type		.nv.reservedSmem.offset0,@object
	.size		.nv.reservedSmem.offset0,0x4
